//
// Generated by NVIDIA NVVM Compiler
//
// Compiler Build ID: CL-36424714
// Cuda compilation tools, release 13.0, V13.0.88
// Based on NVVM 20.0.0
//

.version 9.0
.target sm_100
.address_size 64

	// .globl	_Z12First_KernelPdS_S_jj
.extern .func  (.param .b32 func_retval0) vprintf
(
	.param .b64 vprintf_param_0,
	.param .b64 vprintf_param_1
)
;
.func  (.param .b64 func_retval0) __internal_accurate_pow
(
	.param .b64 __internal_accurate_pow_param_0
)
;
.extern .shared .align 16 .b8 Shared_Input[];
.global .align 1 .b8 $str[16] = {10, 37, 100, 32, 37, 100, 32, 37, 100, 32, 37, 102, 32, 37, 102};

.visible .entry _Z12First_KernelPdS_S_jj(
	.param .u64 .ptr .align 1 _Z12First_KernelPdS_S_jj_param_0,
	.param .u64 .ptr .align 1 _Z12First_KernelPdS_S_jj_param_1,
	.param .u64 .ptr .align 1 _Z12First_KernelPdS_S_jj_param_2,
	.param .u32 _Z12First_KernelPdS_S_jj_param_3,
	.param .u32 _Z12First_KernelPdS_S_jj_param_4
)
{
	.local .align 16 .b8 	__local_depot0[32];
	.reg .b64 	%SP;
	.reg .b64 	%SPL;
	.reg .pred 	%p<24>;
	.reg .b32 	%r<88>;
	.reg .b64 	%rd<25>;
	.reg .b64 	%fd<83>;

	mov.u64 	%SPL, __local_depot0;
	cvta.local.u64 	%SP, %SPL;
	ld.param.u64 	%rd5, [_Z12First_KernelPdS_S_jj_param_0];
	ld.param.u64 	%rd6, [_Z12First_KernelPdS_S_jj_param_1];
	ld.param.u64 	%rd4, [_Z12First_KernelPdS_S_jj_param_2];
	ld.param.u32 	%r28, [_Z12First_KernelPdS_S_jj_param_3];
	ld.param.u32 	%r29, [_Z12First_KernelPdS_S_jj_param_4];
	cvta.to.global.u64 	%rd1, %rd6;
	cvta.to.global.u64 	%rd2, %rd5;
	mov.u32 	%r1, %ctaid.x;
	mov.u32 	%r2, %ntid.x;
	mul.lo.s32 	%r30, %r1, %r2;
	shl.b32 	%r31, %r30, 1;
	mov.u32 	%r3, %tid.x;
	add.s32 	%r4, %r31, %r3;
	setp.ge.u32 	%p1, %r4, %r28;
	shl.b32 	%r32, %r3, 3;
	mov.u32 	%r33, Shared_Input;
	add.s32 	%r5, %r33, %r32;
	@%p1 bra 	$L__BB0_2;
	mul.wide.u32 	%rd7, %r4, 8;
	add.s64 	%rd8, %rd2, %rd7;
	ld.global.f64 	%fd17, [%rd8];
	st.shared.f64 	[%r5], %fd17;
$L__BB0_2:
	add.s32 	%r6, %r4, %r2;
	setp.ge.u32 	%p2, %r6, %r28;
	shl.b32 	%r34, %r2, 3;
	add.s32 	%r7, %r5, %r34;
	@%p2 bra 	$L__BB0_4;
	mul.wide.u32 	%rd9, %r6, 8;
	add.s64 	%rd10, %rd2, %rd9;
	ld.global.f64 	%fd18, [%rd10];
	st.shared.f64 	[%r7], %fd18;
$L__BB0_4:
	shl.b32 	%r36, %r3, 1;
	add.s32 	%r8, %r36, 2;
	mov.b32 	%r82, 1;
$L__BB0_5:
	bar.sync 	0;
	mul.lo.s32 	%r10, %r82, %r8;
	add.s32 	%r37, %r10, -1;
	setp.ge.u32 	%p3, %r37, %r29;
	@%p3 bra 	$L__BB0_7;
	sub.s32 	%r38, %r10, %r82;
	shl.b32 	%r39, %r38, 3;
	add.s32 	%r41, %r33, %r39;
	ld.shared.f64 	%fd19, [%r41+-8];
	shl.b32 	%r42, %r82, 3;
	add.s32 	%r43, %r41, %r42;
	ld.shared.f64 	%fd20, [%r43+-8];
	add.f64 	%fd21, %fd19, %fd20;
	st.shared.f64 	[%r43+-8], %fd21;
$L__BB0_7:
	shl.b32 	%r82, %r82, 1;
	setp.le.u32 	%p4, %r82, %r2;
	@%p4 bra 	$L__BB0_5;
	cvt.rn.f64.u32 	%fd22, %r29;
	mul.f64 	%fd78, %fd22, 0d3FD0000000000000;
	{
	.reg .b32 %temp; 
	mov.b64 	{%temp, %r83}, %fd78;
	}
	{
	.reg .b32 %temp; 
	mov.b64 	{%r84, %temp}, %fd78;
	}
	setp.gt.s32 	%p5, %r83, 1048575;
	mov.b32 	%r85, -1023;
	@%p5 bra 	$L__BB0_10;
	mul.f64 	%fd78, %fd78, 0d4350000000000000;
	{
	.reg .b32 %temp; 
	mov.b64 	{%temp, %r83}, %fd78;
	}
	{
	.reg .b32 %temp; 
	mov.b64 	{%r84, %temp}, %fd78;
	}
	mov.b32 	%r85, -1077;
$L__BB0_10:
	add.s32 	%r46, %r83, -1;
	setp.gt.u32 	%p6, %r46, 2146435070;
	@%p6 bra 	$L__BB0_14;
	shr.u32 	%r49, %r83, 20;
	add.s32 	%r86, %r85, %r49;
	and.b32  	%r50, %r83, 1048575;
	or.b32  	%r51, %r50, 1072693248;
	mov.b64 	%fd79, {%r84, %r51};
	setp.lt.u32 	%p8, %r51, 1073127583;
	@%p8 bra 	$L__BB0_13;
	{
	.reg .b32 %temp; 
	mov.b64 	{%r52, %temp}, %fd79;
	}
	{
	.reg .b32 %temp; 
	mov.b64 	{%temp, %r53}, %fd79;
	}
	add.s32 	%r54, %r53, -1048576;
	mov.b64 	%fd79, {%r52, %r54};
	add.s32 	%r86, %r86, 1;
$L__BB0_13:
	add.f64 	%fd24, %fd79, 0dBFF0000000000000;
	add.f64 	%fd25, %fd79, 0d3FF0000000000000;
	rcp.approx.ftz.f64 	%fd26, %fd25;
	neg.f64 	%fd27, %fd25;
	fma.rn.f64 	%fd28, %fd27, %fd26, 0d3FF0000000000000;
	fma.rn.f64 	%fd29, %fd28, %fd28, %fd28;
	fma.rn.f64 	%fd30, %fd29, %fd26, %fd26;
	mul.f64 	%fd31, %fd24, %fd30;
	fma.rn.f64 	%fd32, %fd24, %fd30, %fd31;
	mul.f64 	%fd33, %fd32, %fd32;
	fma.rn.f64 	%fd34, %fd33, 0d3EB1380B3AE80F1E, 0d3ED0EE258B7A8B04;
	fma.rn.f64 	%fd35, %fd34, %fd33, 0d3EF3B2669F02676F;
	fma.rn.f64 	%fd36, %fd35, %fd33, 0d3F1745CBA9AB0956;
	fma.rn.f64 	%fd37, %fd36, %fd33, 0d3F3C71C72D1B5154;
	fma.rn.f64 	%fd38, %fd37, %fd33, 0d3F624924923BE72D;
	fma.rn.f64 	%fd39, %fd38, %fd33, 0d3F8999999999A3C4;
	fma.rn.f64 	%fd40, %fd39, %fd33, 0d3FB5555555555554;
	sub.f64 	%fd41, %fd24, %fd32;
	add.f64 	%fd42, %fd41, %fd41;
	neg.f64 	%fd43, %fd32;
	fma.rn.f64 	%fd44, %fd43, %fd24, %fd42;
	mul.f64 	%fd45, %fd30, %fd44;
	mul.f64 	%fd46, %fd33, %fd40;
	fma.rn.f64 	%fd47, %fd46, %fd32, %fd45;
	xor.b32  	%r55, %r86, -2147483648;
	mov.b32 	%r56, 1127219200;
	mov.b64 	%fd48, {%r55, %r56};
	mov.b32 	%r57, -2147483648;
	mov.b64 	%fd49, {%r57, %r56};
	sub.f64 	%fd50, %fd48, %fd49;
	fma.rn.f64 	%fd51, %fd50, 0d3FE62E42FEFA39EF, %fd32;
	fma.rn.f64 	%fd52, %fd50, 0dBFE62E42FEFA39EF, %fd51;
	sub.f64 	%fd53, %fd52, %fd32;
	sub.f64 	%fd54, %fd47, %fd53;
	fma.rn.f64 	%fd55, %fd50, 0d3C7ABC9E3B39803F, %fd54;
	add.f64 	%fd80, %fd51, %fd55;
	bra.uni 	$L__BB0_15;
$L__BB0_14:
	fma.rn.f64 	%fd23, %fd78, 0d7FF0000000000000, 0d7FF0000000000000;
	{
	.reg .b32 %temp; 
	mov.b64 	{%temp, %r47}, %fd78;
	}
	and.b32  	%r48, %r47, 2147483647;
	setp.eq.s32 	%p7, %r48, 0;
	selp.f64 	%fd80, 0dFFF0000000000000, %fd23, %p7;
$L__BB0_15:
	mul.f64 	%fd56, %fd80, 0d3C7777D0FFDA0D24;
	fma.rn.f64 	%fd57, %fd80, 0d3FF71547652B82FE, %fd56;
	cvt.rpi.f64.f64 	%fd58, %fd57;
	mov.f64 	%fd59, 0d4000000000000000;
	{
	.reg .b32 %temp; 
	mov.b64 	{%temp, %r58}, %fd59;
	}
	{
	.reg .b32 %temp; 
	mov.b64 	{%temp, %r22}, %fd58;
	}
	shr.u32 	%r59, %r22, 20;
	and.b32  	%r60, %r59, 2047;
	add.s32 	%r61, %r60, -1012;
	mov.b64 	%rd11, %fd58;
	shl.b64 	%rd12, %rd11, %r61;
	setp.eq.s64 	%p9, %rd12, -9223372036854775808;
	{ // callseq 0, 0
	.param .b64 param0;
	st.param.f64 	[param0], %fd58;
	.param .b64 retval0;
	call.uni (retval0), 
	__internal_accurate_pow, 
	(
	param0
	);
	ld.param.f64 	%fd60, [retval0];
	} // callseq 0
	setp.lt.s32 	%p10, %r58, 0;
	neg.f64 	%fd62, %fd60;
	selp.f64 	%fd63, %fd62, %fd60, %p9;
	selp.f64 	%fd64, %fd63, %fd60, %p10;
	setp.nan.f64 	%p11, %fd58, %fd58;
	selp.f64 	%fd65, 0dFFF8000000000000, %fd64, %p11;
	selp.f64 	%fd81, %fd65, %fd64, %p10;
	add.f64 	%fd66, %fd58, 0d4000000000000000;
	{
	.reg .b32 %temp; 
	mov.b64 	{%temp, %r62}, %fd66;
	}
	and.b32  	%r63, %r62, 2146435072;
	setp.ne.s32 	%p12, %r63, 2146435072;
	@%p12 bra 	$L__BB0_20;
	setp.num.f64 	%p13, %fd58, %fd58;
	@%p13 bra 	$L__BB0_18;
	mov.f64 	%fd68, 0d4000000000000000;
	add.rn.f64 	%fd81, %fd68, %fd58;
	bra.uni 	$L__BB0_20;
$L__BB0_18:
	abs.f64 	%fd67, %fd58;
	setp.neu.f64 	%p14, %fd67, 0d7FF0000000000000;
	@%p14 bra 	$L__BB0_20;
	setp.lt.s32 	%p15, %r22, 0;
	selp.b32 	%r64, 0, 2146435072, %p15;
	mov.b32 	%r65, 0;
	mov.b64 	%fd81, {%r65, %r64};
$L__BB0_20:
	setp.eq.f64 	%p16, %fd58, 0d0000000000000000;
	selp.f64 	%fd69, 0d3FF0000000000000, %fd81, %p16;
	cvt.rzi.s32.f64 	%r87, %fd69;
	setp.lt.s32 	%p17, %r87, 1;
	@%p17 bra 	$L__BB0_27;
	add.u64 	%rd14, %SP, 0;
	add.u64 	%rd3, %SPL, 0;
	mov.u64 	%rd15, $str;
$L__BB0_22:
	bar.sync 	0;
	mul.lo.s32 	%r25, %r8, %r87;
	add.s32 	%r26, %r25, -1;
	add.s32 	%r66, %r26, %r87;
	setp.ge.u32 	%p18, %r66, %r29;
	@%p18 bra 	$L__BB0_26;
	setp.ne.s32 	%p19, %r26, 5;
	@%p19 bra 	$L__BB0_25;
	add.s32 	%r67, %r87, 5;
	shl.b32 	%r68, %r87, 3;
	add.s32 	%r70, %r33, %r68;
	ld.shared.f64 	%fd70, [%r70+40];
	ld.shared.f64 	%fd71, [Shared_Input+40];
	st.local.v2.u32 	[%rd3], {%r3, %r67};
	st.local.u32 	[%rd3+8], %r87;
	st.local.v2.f64 	[%rd3+16], {%fd70, %fd71};
	cvta.global.u64 	%rd16, %rd15;
	{ // callseq 1, 0
	.param .b64 param0;
	st.param.b64 	[param0], %rd16;
	.param .b64 param1;
	st.param.b64 	[param1], %rd14;
	.param .b32 retval0;
	call.uni (retval0), 
	vprintf, 
	(
	param0, 
	param1
	);
	ld.param.b32 	%r71, [retval0];
	} // callseq 1
$L__BB0_25:
	shl.b32 	%r73, %r25, 3;
	add.s32 	%r75, %r33, %r73;
	ld.shared.f64 	%fd72, [%r75+-8];
	shl.b32 	%r76, %r87, 3;
	add.s32 	%r77, %r75, %r76;
	ld.shared.f64 	%fd73, [%r77+-8];
	add.f64 	%fd74, %fd72, %fd73;
	st.shared.f64 	[%r77+-8], %fd74;
$L__BB0_26:
	shr.u32 	%r27, %r87, 1;
	setp.gt.u32 	%p20, %r87, 1;
	mov.u32 	%r87, %r27;
	@%p20 bra 	$L__BB0_22;
$L__BB0_27:
	setp.ge.u32 	%p21, %r4, %r28;
	bar.sync 	0;
	@%p21 bra 	$L__BB0_29;
	ld.shared.f64 	%fd75, [%r5];
	mul.wide.u32 	%rd18, %r4, 8;
	add.s64 	%rd19, %rd1, %rd18;
	st.global.f64 	[%rd19], %fd75;
$L__BB0_29:
	setp.ge.u32 	%p22, %r6, %r28;
	@%p22 bra 	$L__BB0_31;
	ld.shared.f64 	%fd76, [%r7];
	mul.wide.u32 	%rd20, %r6, 8;
	add.s64 	%rd21, %rd1, %rd20;
	st.global.f64 	[%rd21], %fd76;
$L__BB0_31:
	bar.sync 	0;
	add.s32 	%r78, %r2, -1;
	setp.ne.s32 	%p23, %r3, %r78;
	mov.f64 	%fd82, 0d0000000000000000;
	@%p23 bra 	$L__BB0_33;
	shl.b32 	%r79, %r29, 3;
	add.s32 	%r81, %r33, %r79;
	ld.shared.f64 	%fd82, [%r81+-8];
$L__BB0_33:
	cvta.to.global.u64 	%rd22, %rd4;
	mul.wide.u32 	%rd23, %r1, 8;
	add.s64 	%rd24, %rd22, %rd23;
	st.global.f64 	[%rd24], %fd82;
	ret;

}
	// .globl	_Z13Second_KernelPdjj
.visible .entry _Z13Second_KernelPdjj(
	.param .u64 .ptr .align 1 _Z13Second_KernelPdjj_param_0,
	.param .u32 _Z13Second_KernelPdjj_param_1,
	.param .u32 _Z13Second_KernelPdjj_param_2
)
{
	.reg .pred 	%p<22>;
	.reg .b32 	%r<78>;
	.reg .b64 	%rd<10>;
	.reg .b64 	%fd<77>;

	ld.param.u64 	%rd4, [_Z13Second_KernelPdjj_param_0];
	ld.param.u32 	%r27, [_Z13Second_KernelPdjj_param_1];
	ld.param.u32 	%r28, [_Z13Second_KernelPdjj_param_2];
	cvta.to.global.u64 	%rd1, %rd4;
	mov.u32 	%r29, %ctaid.x;
	mov.u32 	%r1, %ntid.x;
	mul.lo.s32 	%r30, %r29, %r1;
	shl.b32 	%r31, %r30, 1;
	mov.u32 	%r2, %tid.x;
	add.s32 	%r3, %r31, %r2;
	setp.ge.u32 	%p1, %r3, %r27;
	mul.wide.u32 	%rd5, %r3, 8;
	add.s64 	%rd2, %rd1, %rd5;
	shl.b32 	%r32, %r2, 3;
	mov.u32 	%r33, Shared_Input;
	add.s32 	%r4, %r33, %r32;
	@%p1 bra 	$L__BB1_2;
	ld.global.f64 	%fd15, [%rd2];
	st.shared.f64 	[%r4], %fd15;
$L__BB1_2:
	add.s32 	%r5, %r3, %r1;
	setp.ge.u32 	%p2, %r5, %r27;
	mul.wide.u32 	%rd6, %r5, 8;
	add.s64 	%rd3, %rd1, %rd6;
	shl.b32 	%r34, %r1, 3;
	add.s32 	%r6, %r4, %r34;
	@%p2 bra 	$L__BB1_4;
	ld.global.f64 	%fd16, [%rd3];
	st.shared.f64 	[%r6], %fd16;
$L__BB1_4:
	add.s32 	%r7, %r2, 1;
	mov.b32 	%r72, 1;
$L__BB1_5:
	bar.sync 	0;
	shl.b32 	%r9, %r72, 1;
	mul.lo.s32 	%r10, %r9, %r7;
	add.s32 	%r36, %r10, -1;
	setp.ge.u32 	%p3, %r36, %r28;
	@%p3 bra 	$L__BB1_7;
	sub.s32 	%r37, %r10, %r72;
	shl.b32 	%r38, %r37, 3;
	add.s32 	%r40, %r33, %r38;
	ld.shared.f64 	%fd17, [%r40+-8];
	shl.b32 	%r41, %r72, 3;
	add.s32 	%r42, %r40, %r41;
	ld.shared.f64 	%fd18, [%r42+-8];
	add.f64 	%fd19, %fd17, %fd18;
	st.shared.f64 	[%r42+-8], %fd19;
$L__BB1_7:
	setp.le.u32 	%p4, %r9, %r1;
	mov.u32 	%r72, %r9;
	@%p4 bra 	$L__BB1_5;
	cvt.rn.f64.u32 	%fd20, %r28;
	mul.f64 	%fd73, %fd20, 0d3FD0000000000000;
	{
	.reg .b32 %temp; 
	mov.b64 	{%temp, %r73}, %fd73;
	}
	{
	.reg .b32 %temp; 
	mov.b64 	{%r74, %temp}, %fd73;
	}
	setp.gt.s32 	%p5, %r73, 1048575;
	mov.b32 	%r75, -1023;
	@%p5 bra 	$L__BB1_10;
	mul.f64 	%fd73, %fd73, 0d4350000000000000;
	{
	.reg .b32 %temp; 
	mov.b64 	{%temp, %r73}, %fd73;
	}
	{
	.reg .b32 %temp; 
	mov.b64 	{%r74, %temp}, %fd73;
	}
	mov.b32 	%r75, -1077;
$L__BB1_10:
	add.s32 	%r45, %r73, -1;
	setp.gt.u32 	%p6, %r45, 2146435070;
	@%p6 bra 	$L__BB1_14;
	shr.u32 	%r48, %r73, 20;
	add.s32 	%r76, %r75, %r48;
	and.b32  	%r49, %r73, 1048575;
	or.b32  	%r50, %r49, 1072693248;
	mov.b64 	%fd74, {%r74, %r50};
	setp.lt.u32 	%p8, %r50, 1073127583;
	@%p8 bra 	$L__BB1_13;
	{
	.reg .b32 %temp; 
	mov.b64 	{%r51, %temp}, %fd74;
	}
	{
	.reg .b32 %temp; 
	mov.b64 	{%temp, %r52}, %fd74;
	}
	add.s32 	%r53, %r52, -1048576;
	mov.b64 	%fd74, {%r51, %r53};
	add.s32 	%r76, %r76, 1;
$L__BB1_13:
	add.f64 	%fd22, %fd74, 0dBFF0000000000000;
	add.f64 	%fd23, %fd74, 0d3FF0000000000000;
	rcp.approx.ftz.f64 	%fd24, %fd23;
	neg.f64 	%fd25, %fd23;
	fma.rn.f64 	%fd26, %fd25, %fd24, 0d3FF0000000000000;
	fma.rn.f64 	%fd27, %fd26, %fd26, %fd26;
	fma.rn.f64 	%fd28, %fd27, %fd24, %fd24;
	mul.f64 	%fd29, %fd22, %fd28;
	fma.rn.f64 	%fd30, %fd22, %fd28, %fd29;
	mul.f64 	%fd31, %fd30, %fd30;
	fma.rn.f64 	%fd32, %fd31, 0d3EB1380B3AE80F1E, 0d3ED0EE258B7A8B04;
	fma.rn.f64 	%fd33, %fd32, %fd31, 0d3EF3B2669F02676F;
	fma.rn.f64 	%fd34, %fd33, %fd31, 0d3F1745CBA9AB0956;
	fma.rn.f64 	%fd35, %fd34, %fd31, 0d3F3C71C72D1B5154;
	fma.rn.f64 	%fd36, %fd35, %fd31, 0d3F624924923BE72D;
	fma.rn.f64 	%fd37, %fd36, %fd31, 0d3F8999999999A3C4;
	fma.rn.f64 	%fd38, %fd37, %fd31, 0d3FB5555555555554;
	sub.f64 	%fd39, %fd22, %fd30;
	add.f64 	%fd40, %fd39, %fd39;
	neg.f64 	%fd41, %fd30;
	fma.rn.f64 	%fd42, %fd41, %fd22, %fd40;
	mul.f64 	%fd43, %fd28, %fd42;
	mul.f64 	%fd44, %fd31, %fd38;
	fma.rn.f64 	%fd45, %fd44, %fd30, %fd43;
	xor.b32  	%r54, %r76, -2147483648;
	mov.b32 	%r55, 1127219200;
	mov.b64 	%fd46, {%r54, %r55};
	mov.b32 	%r56, -2147483648;
	mov.b64 	%fd47, {%r56, %r55};
	sub.f64 	%fd48, %fd46, %fd47;
	fma.rn.f64 	%fd49, %fd48, 0d3FE62E42FEFA39EF, %fd30;
	fma.rn.f64 	%fd50, %fd48, 0dBFE62E42FEFA39EF, %fd49;
	sub.f64 	%fd51, %fd50, %fd30;
	sub.f64 	%fd52, %fd45, %fd51;
	fma.rn.f64 	%fd53, %fd48, 0d3C7ABC9E3B39803F, %fd52;
	add.f64 	%fd75, %fd49, %fd53;
	bra.uni 	$L__BB1_15;
$L__BB1_14:
	fma.rn.f64 	%fd21, %fd73, 0d7FF0000000000000, 0d7FF0000000000000;
	{
	.reg .b32 %temp; 
	mov.b64 	{%temp, %r46}, %fd73;
	}
	and.b32  	%r47, %r46, 2147483647;
	setp.eq.s32 	%p7, %r47, 0;
	selp.f64 	%fd75, 0dFFF0000000000000, %fd21, %p7;
$L__BB1_15:
	mul.f64 	%fd54, %fd75, 0d3C7777D0FFDA0D24;
	fma.rn.f64 	%fd55, %fd75, 0d3FF71547652B82FE, %fd54;
	cvt.rpi.f64.f64 	%fd56, %fd55;
	mov.f64 	%fd57, 0d4000000000000000;
	{
	.reg .b32 %temp; 
	mov.b64 	{%temp, %r57}, %fd57;
	}
	{
	.reg .b32 %temp; 
	mov.b64 	{%temp, %r21}, %fd56;
	}
	shr.u32 	%r58, %r21, 20;
	and.b32  	%r59, %r58, 2047;
	add.s32 	%r60, %r59, -1012;
	mov.b64 	%rd7, %fd56;
	shl.b64 	%rd8, %rd7, %r60;
	setp.eq.s64 	%p9, %rd8, -9223372036854775808;
	{ // callseq 2, 0
	.param .b64 param0;
	st.param.f64 	[param0], %fd56;
	.param .b64 retval0;
	call.uni (retval0), 
	__internal_accurate_pow, 
	(
	param0
	);
	ld.param.f64 	%fd58, [retval0];
	} // callseq 2
	setp.lt.s32 	%p10, %r57, 0;
	neg.f64 	%fd60, %fd58;
	selp.f64 	%fd61, %fd60, %fd58, %p9;
	selp.f64 	%fd62, %fd61, %fd58, %p10;
	setp.nan.f64 	%p11, %fd56, %fd56;
	selp.f64 	%fd63, 0dFFF8000000000000, %fd62, %p11;
	selp.f64 	%fd76, %fd63, %fd62, %p10;
	add.f64 	%fd64, %fd56, 0d4000000000000000;
	{
	.reg .b32 %temp; 
	mov.b64 	{%temp, %r61}, %fd64;
	}
	and.b32  	%r62, %r61, 2146435072;
	setp.ne.s32 	%p12, %r62, 2146435072;
	@%p12 bra 	$L__BB1_20;
	setp.num.f64 	%p13, %fd56, %fd56;
	@%p13 bra 	$L__BB1_18;
	mov.f64 	%fd66, 0d4000000000000000;
	add.rn.f64 	%fd76, %fd66, %fd56;
	bra.uni 	$L__BB1_20;
$L__BB1_18:
	abs.f64 	%fd65, %fd56;
	setp.neu.f64 	%p14, %fd65, 0d7FF0000000000000;
	@%p14 bra 	$L__BB1_20;
	setp.lt.s32 	%p15, %r21, 0;
	selp.b32 	%r63, 0, 2146435072, %p15;
	mov.b32 	%r64, 0;
	mov.b64 	%fd76, {%r64, %r63};
$L__BB1_20:
	setp.eq.f64 	%p16, %fd56, 0d0000000000000000;
	selp.f64 	%fd67, 0d3FF0000000000000, %fd76, %p16;
	cvt.rzi.s32.f64 	%r77, %fd67;
	setp.lt.s32 	%p17, %r77, 1;
	@%p17 bra 	$L__BB1_25;
	shl.b32 	%r23, %r7, 1;
$L__BB1_22:
	bar.sync 	0;
	mul.lo.s32 	%r25, %r23, %r77;
	add.s32 	%r65, %r25, %r77;
	add.s32 	%r66, %r65, -1;
	setp.ge.u32 	%p18, %r66, %r28;
	@%p18 bra 	$L__BB1_24;
	shl.b32 	%r67, %r25, 3;
	add.s32 	%r69, %r33, %r67;
	ld.shared.f64 	%fd68, [%r69+-8];
	shl.b32 	%r70, %r77, 3;
	add.s32 	%r71, %r69, %r70;
	ld.shared.f64 	%fd69, [%r71+-8];
	add.f64 	%fd70, %fd68, %fd69;
	st.shared.f64 	[%r71+-8], %fd70;
$L__BB1_24:
	shr.u32 	%r26, %r77, 1;
	setp.gt.u32 	%p19, %r77, 1;
	mov.u32 	%r77, %r26;
	@%p19 bra 	$L__BB1_22;
$L__BB1_25:
	setp.ge.u32 	%p20, %r3, %r27;
	bar.sync 	0;
	@%p20 bra 	$L__BB1_27;
	ld.shared.f64 	%fd71, [%r4];
	st.global.f64 	[%rd2], %fd71;
$L__BB1_27:
	setp.ge.u32 	%p21, %r5, %r27;
	@%p21 bra 	$L__BB1_29;
	ld.shared.f64 	%fd72, [%r6];
	st.global.f64 	[%rd3], %fd72;
$L__BB1_29:
	ret;

}
	// .globl	_Z12Third_KernelPdS_
.visible .entry _Z12Third_KernelPdS_(
	.param .u64 .ptr .align 1 _Z12Third_KernelPdS__param_0,
	.param .u64 .ptr .align 1 _Z12Third_KernelPdS__param_1
)
{
	.reg .b32 	%r<6>;
	.reg .b64 	%rd<9>;
	.reg .b64 	%fd<4>;

	ld.param.u64 	%rd1, [_Z12Third_KernelPdS__param_0];
	ld.param.u64 	%rd2, [_Z12Third_KernelPdS__param_1];
	cvta.to.global.u64 	%rd3, %rd2;
	cvta.to.global.u64 	%rd4, %rd1;
	mov.u32 	%r1, %ctaid.x;
	mov.u32 	%r2, %ntid.x;
	mov.u32 	%r3, %tid.x;
	mad.lo.s32 	%r4, %r1, %r2, %r3;
	add.s32 	%r5, %r1, -1;
	mul.wide.u32 	%rd5, %r5, 8;
	add.s64 	%rd6, %rd4, %rd5;
	ld.global.f64 	%fd1, [%rd6];
	mul.wide.u32 	%rd7, %r4, 8;
	add.s64 	%rd8, %rd3, %rd7;
	ld.global.f64 	%fd2, [%rd8];
	add.f64 	%fd3, %fd1, %fd2;
	st.global.f64 	[%rd8], %fd3;
	ret;

}
.func  (.param .b64 func_retval0) __internal_accurate_pow(
	.param .b64 __internal_accurate_pow_param_0
)
{
	.reg .pred 	%p<8>;
	.reg .b32 	%r<46>;
	.reg .b32 	%f<3>;
	.reg .b64 	%fd<109>;

	ld.param.f64 	%fd10, [__internal_accurate_pow_param_0];
	mov.f64 	%fd11, 0d4000000000000000;
	{
	.reg .b32 %temp; 
	mov.b64 	{%temp, %r8}, %fd11;
	}
	{
	.reg .b32 %temp; 
	mov.b64 	{%r9, %temp}, %fd11;
	}
	shr.u32 	%r10, %r8, 20;
	setp.lt.u32 	%p1, %r8, 1048576;
	mov.f64 	%fd12, 0d4360000000000000;
	{
	.reg .b32 %temp; 
	mov.b64 	{%temp, %r11}, %fd12;
	}
	{
	.reg .b32 %temp; 
	mov.b64 	{%r12, %temp}, %fd12;
	}
	shr.u32 	%r13, %r11, 20;
	add.s32 	%r14, %r13, -54;
	selp.b32 	%r15, %r12, %r9, %p1;
	selp.b32 	%r16, %r11, %r8, %p1;
	selp.b32 	%r1, %r14, %r10, %p1;
	add.s32 	%r45, %r1, -1023;
	and.b32  	%r17, %r16, -2146435073;
	or.b32  	%r18, %r17, 1072693248;
	mov.b64 	%fd107, {%r15, %r18};
	setp.lt.u32 	%p2, %r18, 1073127583;
	@%p2 bra 	$L__BB3_2;
	{
	.reg .b32 %temp; 
	mov.b64 	{%r19, %temp}, %fd107;
	}
	{
	.reg .b32 %temp; 
	mov.b64 	{%temp, %r20}, %fd107;
	}
	add.s32 	%r21, %r20, -1048576;
	mov.b64 	%fd107, {%r19, %r21};
	add.s32 	%r45, %r1, -1022;
$L__BB3_2:
	add.f64 	%fd13, %fd107, 0dBFF0000000000000;
	add.f64 	%fd14, %fd107, 0d3FF0000000000000;
	rcp.approx.ftz.f64 	%fd15, %fd14;
	neg.f64 	%fd16, %fd14;
	fma.rn.f64 	%fd17, %fd16, %fd15, 0d3FF0000000000000;
	fma.rn.f64 	%fd18, %fd17, %fd17, %fd17;
	fma.rn.f64 	%fd19, %fd18, %fd15, %fd15;
	mul.f64 	%fd20, %fd13, %fd19;
	fma.rn.f64 	%fd21, %fd13, %fd19, %fd20;
	mul.f64 	%fd22, %fd21, %fd21;
	fma.rn.f64 	%fd23, %fd22, 0d3EB0F5FF7D2CAFE2, 0d3ED0F5D241AD3B5A;
	fma.rn.f64 	%fd24, %fd23, %fd22, 0d3EF3B20A75488A3F;
	fma.rn.f64 	%fd25, %fd24, %fd22, 0d3F1745CDE4FAECD5;
	fma.rn.f64 	%fd26, %fd25, %fd22, 0d3F3C71C7258A578B;
	fma.rn.f64 	%fd27, %fd26, %fd22, 0d3F6249249242B910;
	fma.rn.f64 	%fd28, %fd27, %fd22, 0d3F89999999999DFB;
	sub.f64 	%fd29, %fd13, %fd21;
	add.f64 	%fd30, %fd29, %fd29;
	neg.f64 	%fd31, %fd21;
	fma.rn.f64 	%fd32, %fd31, %fd13, %fd30;
	mul.f64 	%fd33, %fd19, %fd32;
	fma.rn.f64 	%fd34, %fd22, %fd28, 0d3FB5555555555555;
	mov.f64 	%fd35, 0d3FB5555555555555;
	sub.f64 	%fd36, %fd35, %fd34;
	fma.rn.f64 	%fd37, %fd22, %fd28, %fd36;
	add.f64 	%fd38, %fd37, 0dBC46A4CB00B9E7B0;
	add.f64 	%fd39, %fd34, %fd38;
	sub.f64 	%fd40, %fd34, %fd39;
	add.f64 	%fd41, %fd38, %fd40;
	mul.rn.f64 	%fd42, %fd21, %fd21;
	neg.f64 	%fd43, %fd42;
	fma.rn.f64 	%fd44, %fd21, %fd21, %fd43;
	{
	.reg .b32 %temp; 
	mov.b64 	{%r22, %temp}, %fd33;
	}
	{
	.reg .b32 %temp; 
	mov.b64 	{%temp, %r23}, %fd33;
	}
	add.s32 	%r24, %r23, 1048576;
	mov.b64 	%fd45, {%r22, %r24};
	fma.rn.f64 	%fd46, %fd21, %fd45, %fd44;
	mul.rn.f64 	%fd47, %fd42, %fd21;
	neg.f64 	%fd48, %fd47;
	fma.rn.f64 	%fd49, %fd42, %fd21, %fd48;
	fma.rn.f64 	%fd50, %fd42, %fd33, %fd49;
	fma.rn.f64 	%fd51, %fd46, %fd21, %fd50;
	mul.rn.f64 	%fd52, %fd39, %fd47;
	neg.f64 	%fd53, %fd52;
	fma.rn.f64 	%fd54, %fd39, %fd47, %fd53;
	fma.rn.f64 	%fd55, %fd39, %fd51, %fd54;
	fma.rn.f64 	%fd56, %fd41, %fd47, %fd55;
	add.f64 	%fd57, %fd52, %fd56;
	sub.f64 	%fd58, %fd52, %fd57;
	add.f64 	%fd59, %fd56, %fd58;
	add.f64 	%fd60, %fd21, %fd57;
	sub.f64 	%fd61, %fd21, %fd60;
	add.f64 	%fd62, %fd57, %fd61;
	add.f64 	%fd63, %fd59, %fd62;
	add.f64 	%fd64, %fd33, %fd63;
	add.f64 	%fd65, %fd60, %fd64;
	sub.f64 	%fd66, %fd60, %fd65;
	add.f64 	%fd67, %fd64, %fd66;
	xor.b32  	%r25, %r45, -2147483648;
	mov.b32 	%r26, 1127219200;
	mov.b64 	%fd68, {%r25, %r26};
	mov.b32 	%r27, -2147483648;
	mov.b64 	%fd69, {%r27, %r26};
	sub.f64 	%fd70, %fd68, %fd69;
	fma.rn.f64 	%fd71, %fd70, 0d3FE62E42FEFA39EF, %fd65;
	fma.rn.f64 	%fd72, %fd70, 0dBFE62E42FEFA39EF, %fd71;
	sub.f64 	%fd73, %fd72, %fd65;
	sub.f64 	%fd74, %fd67, %fd73;
	fma.rn.f64 	%fd75, %fd70, 0d3C7ABC9E3B39803F, %fd74;
	add.f64 	%fd76, %fd71, %fd75;
	sub.f64 	%fd77, %fd71, %fd76;
	add.f64 	%fd78, %fd75, %fd77;
	{
	.reg .b32 %temp; 
	mov.b64 	{%temp, %r28}, %fd10;
	}
	{
	.reg .b32 %temp; 
	mov.b64 	{%r29, %temp}, %fd10;
	}
	shl.b32 	%r30, %r28, 1;
	setp.gt.u32 	%p3, %r30, -33554433;
	and.b32  	%r31, %r28, -15728641;
	selp.b32 	%r32, %r31, %r28, %p3;
	mov.b64 	%fd79, {%r29, %r32};
	mul.rn.f64 	%fd80, %fd76, %fd79;
	neg.f64 	%fd81, %fd80;
	fma.rn.f64 	%fd82, %fd76, %fd79, %fd81;
	fma.rn.f64 	%fd83, %fd78, %fd79, %fd82;
	add.f64 	%fd4, %fd80, %fd83;
	sub.f64 	%fd84, %fd80, %fd4;
	add.f64 	%fd5, %fd83, %fd84;
	fma.rn.f64 	%fd85, %fd4, 0d3FF71547652B82FE, 0d4338000000000000;
	{
	.reg .b32 %temp; 
	mov.b64 	{%r5, %temp}, %fd85;
	}
	mov.f64 	%fd86, 0dC338000000000000;
	add.rn.f64 	%fd87, %fd85, %fd86;
	fma.rn.f64 	%fd88, %fd87, 0dBFE62E42FEFA39EF, %fd4;
	fma.rn.f64 	%fd89, %fd87, 0dBC7ABC9E3B39803F, %fd88;
	fma.rn.f64 	%fd90, %fd89, 0d3E5ADE1569CE2BDF, 0d3E928AF3FCA213EA;
	fma.rn.f64 	%fd91, %fd90, %fd89, 0d3EC71DEE62401315;
	fma.rn.f64 	%fd92, %fd91, %fd89, 0d3EFA01997C89EB71;
	fma.rn.f64 	%fd93, %fd92, %fd89, 0d3F2A01A014761F65;
	fma.rn.f64 	%fd94, %fd93, %fd89, 0d3F56C16C1852B7AF;
	fma.rn.f64 	%fd95, %fd94, %fd89, 0d3F81111111122322;
	fma.rn.f64 	%fd96, %fd95, %fd89, 0d3FA55555555502A1;
	fma.rn.f64 	%fd97, %fd96, %fd89, 0d3FC5555555555511;
	fma.rn.f64 	%fd98, %fd97, %fd89, 0d3FE000000000000B;
	fma.rn.f64 	%fd99, %fd98, %fd89, 0d3FF0000000000000;
	fma.rn.f64 	%fd100, %fd99, %fd89, 0d3FF0000000000000;
	{
	.reg .b32 %temp; 
	mov.b64 	{%r6, %temp}, %fd100;
	}
	{
	.reg .b32 %temp; 
	mov.b64 	{%temp, %r7}, %fd100;
	}
	shl.b32 	%r33, %r5, 20;
	add.s32 	%r34, %r33, %r7;
	mov.b64 	%fd108, {%r6, %r34};
	{
	.reg .b32 %temp; 
	mov.b64 	{%temp, %r35}, %fd4;
	}
	mov.b32 	%f2, %r35;
	abs.f32 	%f1, %f2;
	setp.lt.f32 	%p4, %f1, 0f4086232B;
	@%p4 bra 	$L__BB3_5;
	setp.lt.f64 	%p5, %fd4, 0d0000000000000000;
	add.f64 	%fd101, %fd4, 0d7FF0000000000000;
	selp.f64 	%fd108, 0d0000000000000000, %fd101, %p5;
	setp.geu.f32 	%p6, %f1, 0f40874800;
	@%p6 bra 	$L__BB3_5;
	shr.u32 	%r36, %r5, 31;
	add.s32 	%r37, %r5, %r36;
	shr.s32 	%r38, %r37, 1;
	shl.b32 	%r39, %r38, 20;
	add.s32 	%r40, %r7, %r39;
	mov.b64 	%fd102, {%r6, %r40};
	sub.s32 	%r41, %r5, %r38;
	shl.b32 	%r42, %r41, 20;
	add.s32 	%r43, %r42, 1072693248;
	mov.b32 	%r44, 0;
	mov.b64 	%fd103, {%r44, %r43};
	mul.f64 	%fd108, %fd103, %fd102;
$L__BB3_5:
	abs.f64 	%fd104, %fd108;
	setp.eq.f64 	%p7, %fd104, 0d7FF0000000000000;
	fma.rn.f64 	%fd105, %fd108, %fd5, %fd108;
	selp.f64 	%fd106, %fd108, %fd105, %p7;
	st.param.f64 	[func_retval0], %fd106;
	ret;

}


// ===== COMPILED SASS (sm_100) =====

	.target	sm_100

	.elftype	@"ET_EXEC"


//--------------------- .note.nv.tkinfo           --------------------------
	.section	.note.nv.tkinfo,"",@"SHT_NOTE"
	.sectionflags	@"SHF_NOTE_NV_TKINFO"
	.tkinfo
        /*0018*/ 	.word	0x00000002
        /*0030*/ 	.string	""
        /*0030*/ 	.string	"ptxas"
        /*0030*/ 	.string	"Cuda compilation tools, release 13.0, V13.0.88"
        /*0030*/ 	.string	"Build cuda_13.0.r13.0/compiler.36424714_0"
        /*0030*/ 	.string	"-arch sm_100 -m 64 "



//--------------------- .note.nv.cuinfo           --------------------------
	.section	.note.nv.cuinfo,"",@"SHT_NOTE"
	.sectionflags	@"SHF_NOTE_NV_CUINFO"
        /*0018*/ 	.short	0x0002
        /*001a*/ 	.short	0x0064
        /*001c*/ 	.short	0x0082
	.zero		2


//--------------------- .nv.info                  --------------------------
	.section	.nv.info,"",@"SHT_CUDA_INFO"
	.align	4


	//----- nvinfo : EIATTR_REGCOUNT
	.align		4
        /*0000*/ 	.byte	0x04, 0x2f
        /*0002*/ 	.short	(.L_2 - .L_1)
	.align		4
.L_1:
        /*0004*/ 	.word	index@(_Z12First_KernelPdS_S_jj)
        /*0008*/ 	.word	0x00000020


	//----- nvinfo : EIATTR_FRAME_SIZE
	.align		4
.L_2:
        /*000c*/ 	.byte	0x04, 0x11
        /*000e*/ 	.short	(.L_4 - .L_3)
	.align		4
.L_3:
        /*0010*/ 	.word	index@($_Z12First_KernelPdS_S_jj$__internal_accurate_pow)
        /*0014*/ 	.word	0x00000020


	//----- nvinfo : EIATTR_FRAME_SIZE
	.align		4
.L_4:
        /*0018*/ 	.byte	0x04, 0x11
        /*001a*/ 	.short	(.L_6 - .L_5)
	.align		4
.L_5:
        /*001c*/ 	.word	index@(_Z12First_KernelPdS_S_jj)
        /*0020*/ 	.word	0x00000020


	//----- nvinfo : EIATTR_REGCOUNT
	.align		4
.L_6:
        /*0024*/ 	.byte	0x04, 0x2f
        /*0026*/ 	.short	(.L_8 - .L_7)
	.align		4
.L_7:
        /*0028*/ 	.word	index@(_Z13Second_KernelPdjj)
        /*002c*/ 	.word	0x0000001f


	//----- nvinfo : EIATTR_FRAME_SIZE
	.align		4
.L_8:
        /*0030*/ 	.byte	0x04, 0x11
        /*0032*/ 	.short	(.L_10 - .L_9)
	.align		4
.L_9:
        /*0034*/ 	.word	index@($_Z13Second_KernelPdjj$__internal_accurate_pow)
        /*0038*/ 	.word	0x00000000


	//----- nvinfo : EIATTR_FRAME_SIZE
	.align		4
.L_10:
        /*003c*/ 	.byte	0x04, 0x11
        /*003e*/ 	.short	(.L_12 - .L_11)
	.align		4
.L_11:
        /*0040*/ 	.word	index@(_Z13Second_KernelPdjj)
        /*0044*/ 	.word	0x00000000


	//----- nvinfo : EIATTR_REGCOUNT
	.align		4
.L_12:
        /*0048*/ 	.byte	0x04, 0x2f
        /*004a*/ 	.short	(.L_14 - .L_13)
	.align		4
.L_13:
        /*004c*/ 	.word	index@(_Z12Third_KernelPdS_)
        /*0050*/ 	.word	0x0000000c


	//----- nvinfo : EIATTR_FRAME_SIZE
	.align		4
.L_14:
        /*0054*/ 	.byte	0x04, 0x11
        /*0056*/ 	.short	(.L_16 - .L_15)
	.align		4
.L_15:
        /*0058*/ 	.word	index@(_Z12Third_KernelPdS_)
        /*005c*/ 	.word	0x00000000


	//----- nvinfo : EIATTR_MIN_STACK_SIZE
	.align		4
.L_16:
        /*0060*/ 	.byte	0x04, 0x12
        /*0062*/ 	.short	(.L_18 - .L_17)
	.align		4
.L_17:
        /*0064*/ 	.word	index@(_Z12Third_KernelPdS_)
        /*0068*/ 	.word	0x00000000


	//----- nvinfo : EIATTR_MIN_STACK_SIZE
	.align		4
.L_18:
        /*006c*/ 	.byte	0x04, 0x12
        /*006e*/ 	.short	(.L_20 - .L_19)
	.align		4
.L_19:
        /*0070*/ 	.word	index@(_Z13Second_KernelPdjj)
        /*0074*/ 	.word	0x00000000


	//----- nvinfo : EIATTR_MIN_STACK_SIZE
	.align		4
.L_20:
        /*0078*/ 	.byte	0x04, 0x12
        /*007a*/ 	.short	(.L_22 - .L_21)
	.align		4
.L_21:
        /*007c*/ 	.word	index@(_Z12First_KernelPdS_S_jj)
        /*0080*/ 	.word	0x00000020
.L_22:


//--------------------- .nv.compat                --------------------------
	.section	.nv.compat,"",@"SHT_CUDA_COMPAT_INFO"
	.align	4
        /*0000*/ 	.byte	0x02, 0x09, 0x00, 0x00, 0x02, 0x02, 0x01, 0x00, 0x02, 0x05, 0x05, 0x00, 0x03, 0x07, 0x01, 0x01
        /*0010*/ 	.byte	0x02, 0x03, 0x00, 0x00, 0x02, 0x06, 0x01, 0x00, 0x04, 0x0b, 0x08, 0x00, 0x01, 0x00, 0x00, 0x00
        /*0020*/ 	.byte	0x00, 0x00, 0x00, 0x00


//--------------------- .nv.info._Z12Third_KernelPdS_ --------------------------
	.section	.nv.info._Z12Third_KernelPdS_,"",@"SHT_CUDA_INFO"
	.sectionflags	@""
	.align	4


	//----- nvinfo : EIATTR_CUDA_API_VERSION
	.align		4
        /*0000*/ 	.byte	0x04, 0x37
        /*0002*/ 	.short	(.L_24 - .L_23)
.L_23:
        /*0004*/ 	.word	0x00000082


	//----- nvinfo : EIATTR_KPARAM_INFO
	.align		4
.L_24:
        /*0008*/ 	.byte	0x04, 0x17
        /*000a*/ 	.short	(.L_26 - .L_25)
.L_25:
        /*000c*/ 	.word	0x00000000
        /*0010*/ 	.short	0x0001
        /*0012*/ 	.short	0x0008
        /*0014*/ 	.byte	0x00, 0xf5, 0x21, 0x00


	//----- nvinfo : EIATTR_KPARAM_INFO
	.align		4
.L_26:
        /*0018*/ 	.byte	0x04, 0x17
        /*001a*/ 	.short	(.L_28 - .L_27)
.L_27:
        /*001c*/ 	.word	0x00000000
        /*0020*/ 	.short	0x0000
        /*0022*/ 	.short	0x0000
        /*0024*/ 	.byte	0x00, 0xf5, 0x21, 0x00


	//----- nvinfo : EIATTR_SPARSE_MMA_MASK
	.align		4
.L_28:
        /*0028*/ 	.byte	0x03, 0x50
        /*002a*/ 	.short	0x0000


	//----- nvinfo : EIATTR_MAXREG_COUNT
	.align		4
        /*002c*/ 	.byte	0x03, 0x1b
        /*002e*/ 	.short	0x00ff


	//----- nvinfo : EIATTR_MERCURY_ISA_VERSION
	.align		4
        /*0030*/ 	.byte	0x03, 0x5f
        /*0032*/ 	.short	0x0101


	//----- nvinfo : EIATTR_VRC_CTA_INIT_COUNT
	.align		4
        /*0034*/ 	.byte	0x02, 0x4a
	.zero		1
	.zero		1


	//----- nvinfo : EIATTR_EXIT_INSTR_OFFSETS
	.align		4
        /*0038*/ 	.byte	0x04, 0x1c
        /*003a*/ 	.short	(.L_30 - .L_29)


	//   ....[0]....
.L_29:
        /*003c*/ 	.word	0x000000f0


	//----- nvinfo : EIATTR_CBANK_PARAM_SIZE
	.align		4
.L_30:
        /*0040*/ 	.byte	0x03, 0x19
        /*0042*/ 	.short	0x0010


	//----- nvinfo : EIATTR_PARAM_CBANK
	.align		4
        /*0044*/ 	.byte	0x04, 0x0a
        /*0046*/ 	.short	(.L_32 - .L_31)
	.align		4
.L_31:
        /*0048*/ 	.word	index@(.nv.constant0._Z12Third_KernelPdS_)
        /*004c*/ 	.short	0x0380
        /*004e*/ 	.short	0x0010


	//----- nvinfo : EIATTR_SW_WAR
	.align		4
.L_32:
        /*0050*/ 	.byte	0x04, 0x36
        /*0052*/ 	.short	(.L_34 - .L_33)
.L_33:
        /*0054*/ 	.word	0x00000008
.L_34:


//--------------------- .nv.info._Z13Second_KernelPdjj --------------------------
	.section	.nv.info._Z13Second_KernelPdjj,"",@"SHT_CUDA_INFO"
	.sectionflags	@""
	.align	4


	//----- nvinfo : EIATTR_CUDA_API_VERSION
	.align		4
        /*0000*/ 	.byte	0x04, 0x37
        /*0002*/ 	.short	(.L_36 - .L_35)
.L_35:
        /*0004*/ 	.word	0x00000082


	//----- nvinfo : EIATTR_KPARAM_INFO
	.align		4
.L_36:
        /*0008*/ 	.byte	0x04, 0x17
        /*000a*/ 	.short	(.L_38 - .L_37)
.L_37:
        /*000c*/ 	.word	0x00000000
        /*0010*/ 	.short	0x0002
        /*0012*/ 	.short	0x000c
        /*0014*/ 	.byte	0x00, 0xf0, 0x11, 0x00


	//----- nvinfo : EIATTR_KPARAM_INFO
	.align		4
.L_38:
        /*0018*/ 	.byte	0x04, 0x17
        /*001a*/ 	.short	(.L_40 - .L_39)
.L_39:
        /*001c*/ 	.word	0x00000000
        /*0020*/ 	.short	0x0001
        /*0022*/ 	.short	0x0008
        /*0024*/ 	.byte	0x00, 0xf0, 0x11, 0x00


	//----- nvinfo : EIATTR_KPARAM_INFO
	.align		4
.L_40:
        /*0028*/ 	.byte	0x04, 0x17
        /*002a*/ 	.short	(.L_42 - .L_41)
.L_41:
        /*002c*/ 	.word	0x00000000
        /*0030*/ 	.short	0x0000
        /*0032*/ 	.short	0x0000
        /*0034*/ 	.byte	0x00, 0xf5, 0x21, 0x00


	//----- nvinfo : EIATTR_SPARSE_MMA_MASK
	.align		4
.L_42:
        /*0038*/ 	.byte	0x03, 0x50
        /*003a*/ 	.short	0x0000


	//----- nvinfo : EIATTR_MAXREG_COUNT
	.align		4
        /*003c*/ 	.byte	0x03, 0x1b
        /*003e*/ 	.short	0x00ff


	//----- nvinfo : EIATTR_NUM_BARRIERS
	.align		4
        /*0040*/ 	.byte	0x02, 0x4c
        /*0042*/ 	.byte	0x01
	.zero		1


	//----- nvinfo : EIATTR_MERCURY_ISA_VERSION
	.align		4
        /*0044*/ 	.byte	0x03, 0x5f
        /*0046*/ 	.short	0x0101


	//----- nvinfo : EIATTR_VRC_CTA_INIT_COUNT
	.align		4
        /*0048*/ 	.byte	0x02, 0x4a
	.zero		1
	.zero		1


	//----- nvinfo : EIATTR_EXIT_INSTR_OFFSETS
	.align		4
        /*004c*/ 	.byte	0x04, 0x1c
        /*004e*/ 	.short	(.L_44 - .L_43)


	//   ....[0]....
.L_43:
        /*0050*/ 	.word	0x00000af0


	//   ....[1]....
        /*0054*/ 	.word	0x00000b20


	//----- nvinfo : EIATTR_CRS_STACK_SIZE
	.align		4
.L_44:
        /*0058*/ 	.byte	0x04, 0x1e
        /*005a*/ 	.short	(.L_46 - .L_45)
.L_45:
        /*005c*/ 	.word	0x00000000


	//----- nvinfo : EIATTR_CBANK_PARAM_SIZE
	.align		4
.L_46:
        /*0060*/ 	.byte	0x03, 0x19
        /*0062*/ 	.short	0x0010


	//----- nvinfo : EIATTR_PARAM_CBANK
	.align		4
        /*0064*/ 	.byte	0x04, 0x0a
        /*0066*/ 	.short	(.L_48 - .L_47)
	.align		4
.L_47:
        /*0068*/ 	.word	index@(.nv.constant0._Z13Second_KernelPdjj)
        /*006c*/ 	.short	0x0380
        /*006e*/ 	.short	0x0010


	//----- nvinfo : EIATTR_SW_WAR
	.align		4
.L_48:
        /*0070*/ 	.byte	0x04, 0x36
        /*0072*/ 	.short	(.L_50 - .L_49)
.L_49:
        /*0074*/ 	.word	0x00000008
.L_50:


//--------------------- .nv.info._Z12First_KernelPdS_S_jj --------------------------
	.section	.nv.info._Z12First_KernelPdS_S_jj,"",@"SHT_CUDA_INFO"
	.sectionflags	@""
	.align	4


	//----- nvinfo : EIATTR_CUDA_API_VERSION
	.align		4
        /*0000*/ 	.byte	0x04, 0x37
        /*0002*/ 	.short	(.L_52 - .L_51)
.L_51:
        /*0004*/ 	.word	0x00000082


	//----- nvinfo : EIATTR_KPARAM_INFO
	.align		4
.L_52:
        /*0008*/ 	.byte	0x04, 0x17
        /*000a*/ 	.short	(.L_54 - .L_53)
.L_53:
        /*000c*/ 	.word	0x00000000
        /*0010*/ 	.short	0x0004
        /*0012*/ 	.short	0x001c
        /*0014*/ 	.byte	0x00, 0xf0, 0x11, 0x00


	//----- nvinfo : EIATTR_KPARAM_INFO
	.align		4
.L_54:
        /*0018*/ 	.byte	0x04, 0x17
        /*001a*/ 	.short	(.L_56 - .L_55)
.L_55:
        /*001c*/ 	.word	0x00000000
        /*0020*/ 	.short	0x0003
        /*0022*/ 	.short	0x0018
        /*0024*/ 	.byte	0x00, 0xf0, 0x11, 0x00


	//----- nvinfo : EIATTR_KPARAM_INFO
	.align		4
.L_56:
        /*0028*/ 	.byte	0x04, 0x17
        /*002a*/ 	.short	(.L_58 - .L_57)
.L_57:
        /*002c*/ 	.word	0x00000000
        /*0030*/ 	.short	0x0002
        /*0032*/ 	.short	0x0010
        /*0034*/ 	.byte	0x00, 0xf5, 0x21, 0x00


	//----- nvinfo : EIATTR_KPARAM_INFO
	.align		4
.L_58:
        /*0038*/ 	.byte	0x04, 0x17
        /*003a*/ 	.short	(.L_60 - .L_59)
.L_59:
        /*003c*/ 	.word	0x00000000
        /*0040*/ 	.short	0x0001
        /*0042*/ 	.short	0x0008
        /*0044*/ 	.byte	0x00, 0xf5, 0x21, 0x00


	//----- nvinfo : EIATTR_KPARAM_INFO
	.align		4
.L_60:
        /*0048*/ 	.byte	0x04, 0x17
        /*004a*/ 	.short	(.L_62 - .L_61)
.L_61:
        /*004c*/ 	.word	0x00000000
        /*0050*/ 	.short	0x0000
        /*0052*/ 	.short	0x0000
        /*0054*/ 	.byte	0x00, 0xf5, 0x21, 0x00


	//----- nvinfo : EIATTR_SPARSE_MMA_MASK
	.align		4
.L_62:
        /*0058*/ 	.byte	0x03, 0x50
        /*005a*/ 	.short	0x0000


	//----- nvinfo : EIATTR_MAXREG_COUNT
	.align		4
        /*005c*/ 	.byte	0x03, 0x1b
        /*005e*/ 	.short	0x00ff


	//----- nvinfo : EIATTR_NUM_BARRIERS
	.align		4
        /*0060*/ 	.byte	0x02, 0x4c
        /*0062*/ 	.byte	0x01
	.zero		1


	//----- nvinfo : EIATTR_EXTERNS
	.align		4
        /*0064*/ 	.byte	0x04, 0x0f
        /*0066*/ 	.short	(.L_64 - .L_63)


	//   ....[0]....
	.align		4
.L_63:
        /*0068*/ 	.word	index@(vprintf)


	//----- nvinfo : EIATTR_MERCURY_ISA_VERSION
	.align		4
.L_64:
        /*006c*/ 	.byte	0x03, 0x5f
        /*006e*/ 	.short	0x0101


	//----- nvinfo : EIATTR_VRC_CTA_INIT_COUNT
	.align		4
        /*0070*/ 	.byte	0x02, 0x4a
	.zero		1
	.zero		1


	//----- nvinfo : EIATTR_SYSCALL_OFFSETS
	.align		4
        /*0074*/ 	.byte	0x04, 0x46
        /*0076*/ 	.short	(.L_66 - .L_65)


	//   ....[0]....
.L_65:
        /*0078*/ 	.word	0x00000bf0


	//----- nvinfo : EIATTR_EXIT_INSTR_OFFSETS
	.align		4
.L_66:
        /*007c*/ 	.byte	0x04, 0x1c
        /*007e*/ 	.short	(.L_68 - .L_67)


	//   ....[0]....
.L_67:
        /*0080*/ 	.word	0x00000e60


	//----- nvinfo : EIATTR_CRS_STACK_SIZE
	.align		4
.L_68:
        /*0084*/ 	.byte	0x04, 0x1e
        /*0086*/ 	.short	(.L_70 - .L_69)
.L_69:
        /*0088*/ 	.word	0x00000000


	//----- nvinfo : EIATTR_CBANK_PARAM_SIZE
	.align		4
.L_70:
        /*008c*/ 	.byte	0x03, 0x19
        /*008e*/ 	.short	0x0020


	//----- nvinfo : EIATTR_PARAM_CBANK
	.align		4
        /*0090*/ 	.byte	0x04, 0x0a
        /*0092*/ 	.short	(.L_72 - .L_71)
	.align		4
.L_71:
        /*0094*/ 	.word	index@(.nv.constant0._Z12First_KernelPdS_S_jj)
        /*0098*/ 	.short	0x0380
        /*009a*/ 	.short	0x0020


	//----- nvinfo : EIATTR_SW_WAR
	.align		4
.L_72:
        /*009c*/ 	.byte	0x04, 0x36
        /*009e*/ 	.short	(.L_74 - .L_73)
.L_73:
        /*00a0*/ 	.word	0x00000008
.L_74:


//--------------------- .nv.callgraph             --------------------------
	.section	.nv.callgraph,"",@"SHT_CUDA_CALLGRAPH"
	.align	4
	.sectionentsize	8
	.align		4
        /*0000*/ 	.word	0x00000000
	.align		4
        /*0004*/ 	.word	0xffffffff
	.align		4
        /*0008*/ 	.word	index@(_Z12First_KernelPdS_S_jj)
	.align		4
        /*000c*/ 	.word	index@(vprintf)
	.align		4
        /*0010*/ 	.word	0x00000000
	.align		4
        /*0014*/ 	.word	0xfffffffe
	.align		4
        /*0018*/ 	.word	0x00000000
	.align		4
        /*001c*/ 	.word	0xfffffffd
	.align		4
        /*0020*/ 	.word	0x00000000
	.align		4
        /*0024*/ 	.word	0xfffffffc


//--------------------- .nv.constant4             --------------------------
	.section	.nv.constant4,"a",@progbits
	.align	8
	.align		8
.nv.constant4:
        /*0000*/ 	.dword	$str
	.align		8
        /*0008*/ 	.dword	vprintf


//--------------------- .text._Z12Third_KernelPdS_ --------------------------
	.section	.text._Z12Third_KernelPdS_,"ax",@progbits
	.align	128
        .global         _Z12Third_KernelPdS_
        .type           _Z12Third_KernelPdS_,@function
        .size           _Z12Third_KernelPdS_,(.L_x_23 - _Z12Third_KernelPdS_)
        .other          _Z12Third_KernelPdS_,@"STO_CUDA_ENTRY STV_DEFAULT"
_Z12Third_KernelPdS_:
.text._Z12Third_KernelPdS_:
[----:B------:R-:W-:Y:S01]  /*0000*/  LDC R1, c[0x0][0x37c] ;  /* 0x0000df00ff017b82 */ /* 0x000fe20000000800 */
[----:B------:R-:W0:Y:S07]  /*0010*/  S2R R7, SR_CTAID.X ;  /* 0x0000000000077919 */ /* 0x000e2e0000002500 */
[----:B------:R-:W1:Y:S01]  /*0020*/  LDC.64 R2, c[0x0][0x380] ;  /* 0x0000e000ff027b82 */ /* 0x000e620000000a00 */
[----:B------:R-:W2:Y:S01]  /*0030*/  LDCU UR6, c[0x0][0x360] ;  /* 0x00006c00ff0677ac */ /* 0x000ea20008000800 */
[----:B------:R-:W2:Y:S01]  /*0040*/  S2R R0, SR_TID.X ;  /* 0x0000000000007919 */ /* 0x000ea20000002100 */
[----:B------:R-:W3:Y:S05]  /*0050*/  LDCU.64 UR4, c[0x0][0x358] ;  /* 0x00006b00ff0477ac */ /* 0x000eea0008000a00 */
[----:B------:R-:W4:Y:S01]  /*0060*/  LDC.64 R4, c[0x0][0x388] ;  /* 0x0000e200ff047b82 */ /* 0x000f220000000a00 */
[C---:B0-----:R-:W-:Y:S01]  /*0070*/  IADD3 R9, PT, PT, R7.reuse, -0x1, RZ ;  /* 0xffffffff07097810 */ /* 0x041fe20007ffe0ff */
[----:B--2---:R-:W-:-:S04]  /*0080*/  IMAD R7, R7, UR6, R0 ;  /* 0x0000000607077c24 */ /* 0x004fc8000f8e0200 */
[----:B-1----:R-:W-:-:S04]  /*0090*/  IMAD.WIDE.U32 R2, R9, 0x8, R2 ;  /* 0x0000000809027825 */ /* 0x002fc800078e0002 */
[----:B----4-:R-:W-:Y:S02]  /*00a0*/  IMAD.WIDE.U32 R4, R7, 0x8, R4 ;  /* 0x0000000807047825 */ /* 0x010fe400078e0004 */
[----:B---3--:R-:W2:Y:S04]  /*00b0*/  LDG.E.64 R2, desc[UR4][R2.64] ;  /* 0x0000000402027981 */ /* 0x008ea8000c1e1b00 */
[----:B------:R-:W2:Y:S02]  /*00c0*/  LDG.E.64 R6, desc[UR4][R4.64] ;  /* 0x0000000404067981 */ /* 0x000ea4000c1e1b00 */
[----:B--2---:R-:W-:-:S07]  /*00d0*/  DADD R6, R2, R6 ;  /* 0x0000000002067229 */ /* 0x004fce0000000006 */
[----:B------:R-:W-:Y:S01]  /*00e0*/  STG.E.64 desc[UR4][R4.64], R6 ;  /* 0x0000000604007986 */ /* 0x000fe2000c101b04 */
[----:B------:R-:W-:Y:S05]  /*00f0*/  EXIT ;  /* 0x000000000000794d */ /* 0x000fea0003800000 */
.L_x_0:
[----:B------:R-:W-:-:S00]  /*0100*/  BRA `(.L_x_0) ;  /* 0xfffffffc00fc7947 */ /* 0x000fc0000383ffff */
[----:B------:R-:W-:-:S00]  /*0110*/  NOP ;  /* 0x0000000000007918 */ /* 0x000fc00000000000 */
        /* <DEDUP_REMOVED lines=14> */
.L_x_23:


//--------------------- .text._Z13Second_KernelPdjj --------------------------
	.section	.text._Z13Second_KernelPdjj,"ax",@progbits
	.align	128
        .global         _Z13Second_KernelPdjj
        .type           _Z13Second_KernelPdjj,@function
        .size           _Z13Second_KernelPdjj,(.L_x_21 - _Z13Second_KernelPdjj)
        .other          _Z13Second_KernelPdjj,@"STO_CUDA_ENTRY STV_DEFAULT"
_Z13Second_KernelPdjj:
.text._Z13Second_KernelPdjj:
[----:B------:R-:W-:Y:S01]  /*0000*/  LDC R1, c[0x0][0x37c] ;  /* 0x0000df00ff017b82 */ /* 0x000fe20000000800 */
[----:B------:R-:W0:Y:S07]  /*0010*/  S2R R15, SR_TID.X ;  /* 0x00000000000f7919 */ /* 0x000e2e0000002100 */
[----:B------:R-:W1:Y:S01]  /*0020*/  S2UR UR4, SR_CTAID.X ;  /* 0x00000000000479c3 */ /* 0x000e620000002500 */
[----:B------:R-:W2:Y:S01]  /*0030*/  LDCU UR5, c[0x0][0x388] ;  /* 0x00007100ff0577ac */ /* 0x000ea20008000800 */
[----:B------:R-:W3:Y:S06]  /*0040*/  LDCU.64 UR6, c[0x0][0x358] ;  /* 0x00006b00ff0677ac */ /* 0x000eec0008000a00 */
[----:B------:R-:W1:Y:S08]  /*0050*/  LDC R9, c[0x0][0x360] ;  /* 0x0000d800ff097b82 */ /* 0x000e700000000800 */
[----:B------:R-:W4:Y:S01]  /*0060*/  LDC.64 R4, c[0x0][0x380] ;  /* 0x0000e000ff047b82 */ /* 0x000f220000000a00 */
[----:B-1----:R-:W-:-:S04]  /*0070*/  IMAD R2, R9, UR4, RZ ;  /* 0x0000000409027c24 */ /* 0x002fc8000f8e02ff */
[----:B0-----:R-:W-:-:S04]  /*0080*/  IMAD R2, R2, 0x2, R15 ;  /* 0x0000000202027824 */ /* 0x001fc800078e020f */
[C---:B------:R-:W-:Y:S01]  /*0090*/  IMAD.IADD R3, R2.reuse, 0x1, R9 ;  /* 0x0000000102037824 */ /* 0x040fe200078e0209 */
[C---:B--2---:R-:W-:Y:S01]  /*00a0*/  ISETP.GE.U32.AND P0, PT, R2.reuse, UR5, PT ;  /* 0x0000000502007c0c */ /* 0x044fe2000bf06070 */
[----:B----4-:R-:W-:-:S03]  /*00b0*/  IMAD.WIDE.U32 R6, R2, 0x8, R4 ;  /* 0x0000000802067825 */ /* 0x010fc600078e0004 */
[C---:B------:R-:W-:Y:S01]  /*00c0*/  ISETP.GE.U32.AND P1, PT, R3.reuse, UR5, PT ;  /* 0x0000000503007c0c */ /* 0x040fe2000bf26070 */
[----:B------:R-:W-:-:S08]  /*00d0*/  IMAD.WIDE.U32 R4, R3, 0x8, R4 ;  /* 0x0000000803047825 */ /* 0x000fd000078e0004 */
[----:B---3--:R-:W2:Y:S04]  /*00e0*/  @!P0 LDG.E.64 R10, desc[UR6][R6.64] ;  /* 0x00000006060a8981 */ /* 0x008ea8000c1e1b00 */
[----:B------:R-:W3:Y:S01]  /*00f0*/  @!P1 LDG.E.64 R12, desc[UR6][R4.64] ;  /* 0x00000006040c9981 */ /* 0x000ee2000c1e1b00 */
[----:B------:R-:W0:Y:S01]  /*0100*/  S2UR UR5, SR_CgaCtaId ;  /* 0x00000000000579c3 */ /* 0x000e220000008800 */
[----:B------:R-:W-:Y:S01]  /*0110*/  UMOV UR4, 0x400 ;  /* 0x0000040000047882 */ /* 0x000fe20000000000 */
[----:B------:R-:W-:Y:S01]  /*0120*/  IMAD.MOV.U32 R0, RZ, RZ, 0x1 ;  /* 0x00000001ff007424 */ /* 0x000fe200078e00ff */
[C---:B------:R-:W-:Y:S01]  /*0130*/  IADD3 R28, PT, PT, R15.reuse, 0x1, RZ ;  /* 0x000000010f1c7810 */ /* 0x040fe20007ffe0ff */
[----:B0-----:R-:W-:Y:S01]  /*0140*/  ULEA UR4, UR5, UR4, 0x18 ;  /* 0x0000000405047291 */ /* 0x001fe2000f8ec0ff */
[----:B------:R-:W0:Y:S05]  /*0150*/  LDCU UR5, c[0x0][0x38c] ;  /* 0x00007180ff0577ac */ /* 0x000e2a0008000800 */
[----:B------:R-:W-:-:S05]  /*0160*/  LEA R26, R15, UR4, 0x3 ;  /* 0x000000040f1a7c11 */ /* 0x000fca000f8e18ff */
[----:B------:R-:W-:Y:S01]  /*0170*/  IMAD R27, R9, 0x8, R26 ;  /* 0x00000008091b7824 */ /* 0x000fe200078e021a */
[----:B--2---:R1:W-:Y:S04]  /*0180*/  @!P0 STS.64 [R26], R10 ;  /* 0x0000000a1a008388 */ /* 0x0043e80000000a00 */
[----:B0--3--:R1:W-:Y:S02]  /*0190*/  @!P1 STS.64 [R27], R12 ;  /* 0x0000000c1b009388 */ /* 0x0093e40000000a00 */
.L_x_1:
[----:B------:R-:W-:Y:S01]  /*01a0*/  IMAD.SHL.U32 R14, R0, 0x2, RZ ;  /* 0x00000002000e7824 */ /* 0x000fe200078e00ff */
[----:B------:R-:W-:Y:S03]  /*01b0*/  BAR.SYNC.DEFER_BLOCKING 0x0 ;  /* 0x0000000000007b1d */ /* 0x000fe60000010000 */
[----:B-1----:R-:W-:-:S04]  /*01c0*/  IMAD R11, R28, R14, RZ ;  /* 0x0000000e1c0b7224 */ /* 0x002fc800078e02ff */
[----:B------:R-:W-:-:S05]  /*01d0*/  VIADD R8, R11, 0xffffffff ;  /* 0xffffffff0b087836 */ /* 0x000fca0000000000 */
[----:B------:R-:W-:-:S13]  /*01e0*/  ISETP.GE.U32.AND P0, PT, R8, UR5, PT ;  /* 0x0000000508007c0c */ /* 0x000fda000bf06070 */
[----:B------:R-:W-:-:S05]  /*01f0*/  @!P0 IMAD.IADD R8, R11, 0x1, -R0 ;  /* 0x000000010b088824 */ /* 0x000fca00078e0a00 */
[----:B------:R-:W-:-:S05]  /*0200*/  @!P0 LEA R15, R8, UR4, 0x3 ;  /* 0x00000004080f8c11 */ /* 0x000fca000f8e18ff */
[----:B------:R-:W-:Y:S01]  /*0210*/  @!P0 IMAD R17, R0, 0x8, R15 ;  /* 0x0000000800118824 */ /* 0x000fe200078e020f */
[----:B------:R-:W-:Y:S01]  /*0220*/  @!P0 LDS.64 R10, [R15+-0x8] ;  /* 0xfffff8000f0a8984 */ /* 0x000fe20000000a00 */
[----:B------:R-:W-:-:S03]  /*0230*/  MOV R0, R14 ;  /* 0x0000000e00007202 */ /* 0x000fc60000000f00 */
[----:B------:R-:W0:Y:S02]  /*0240*/  @!P0 LDS.64 R12, [R17+-0x8] ;  /* 0xfffff800110c8984 */ /* 0x000e240000000a00 */
[----:B0-----:R-:W-:-:S07]  /*0250*/  @!P0 DADD R10, R10, R12 ;  /* 0x000000000a0a8229 */ /* 0x001fce000000000c */
[----:B------:R0:W-:Y:S01]  /*0260*/  @!P0 STS.64 [R17+-0x8], R10 ;  /* 0xfffff80a11008388 */ /* 0x0001e20000000a00 */
[----:B------:R-:W-:-:S13]  /*0270*/  ISETP.GT.U32.AND P0, PT, R14, R9, PT ;  /* 0x000000090e00720c */ /* 0x000fda0003f04070 */
[----:B0-----:R-:W-:Y:S05]  /*0280*/  @!P0 BRA `(.L_x_1) ;  /* 0xfffffffc00c48947 */ /* 0x001fea000383ffff */
[----:B------:R-:W0:Y:S02]  /*0290*/  I2F.F64.U32 R8, UR5 ;  /* 0x0000000500087d12 */ /* 0x000e240008201800 */
[----:B0-----:R-:W-:-:S10]  /*02a0*/  DMUL R18, R8, 0.25 ;  /* 0x3fd0000008127828 */ /* 0x001fd40000000000 */
[----:B------:R-:W-:Y:S01]  /*02b0*/  ISETP.GT.AND P0, PT, R19, 0xfffff, PT ;  /* 0x000fffff1300780c */ /* 0x000fe20003f04270 */
[--C-:B------:R-:W-:Y:S02]  /*02c0*/  IMAD.MOV.U32 R8, RZ, RZ, R18.reuse ;  /* 0x000000ffff087224 */ /* 0x100fe400078e0012 */
[----:B------:R-:W-:Y:S02]  /*02d0*/  IMAD.MOV.U32 R9, RZ, RZ, R19 ;  /* 0x000000ffff097224 */ /* 0x000fe400078e0013 */
[----:B------:R-:W-:-:S08]  /*02e0*/  IMAD.MOV.U32 R16, RZ, RZ, R18 ;  /* 0x000000ffff107224 */ /* 0x000fd000078e0012 */
[----:B------:R-:W-:-:S10]  /*02f0*/  @!P0 DMUL R8, R8, 1.80143985094819840000e+16 ;  /* 0x4350000008088828 */ /* 0x000fd40000000000 */
[----:B------:R-:W-:Y:S02]  /*0300*/  @!P0 IMAD.MOV.U32 R19, RZ, RZ, R9 ;  /* 0x000000ffff138224 */ /* 0x000fe400078e0009 */
[----:B------:R-:W-:Y:S02]  /*0310*/  @!P0 IMAD.MOV.U32 R16, RZ, RZ, R8 ;  /* 0x000000ffff108224 */ /* 0x000fe400078e0008 */
[----:B------:R-:W-:-:S05]  /*0320*/  VIADD R0, R19, 0xffffffff ;  /* 0xffffffff13007836 */ /* 0x000fca0000000000 */
[----:B------:R-:W-:Y:S02]  /*0330*/  ISETP.GT.U32.AND P1, PT, R0, 0x7feffffe, PT ;  /* 0x7feffffe0000780c */ /* 0x000fe40003f24070 */
[----:B------:R-:W-:Y:S01]  /*0340*/  MOV R0, 0xfffffc01 ;  /* 0xfffffc0100007802 */ /* 0x000fe20000000f00 */
[----:B------:R-:W-:-:S10]  /*0350*/  @!P0 IMAD.MOV.U32 R0, RZ, RZ, -0x435 ;  /* 0xfffffbcbff008424 */ /* 0x000fd400078e00ff */
[----:B------:R-:W-:Y:S05]  /*0360*/  @P1 BRA `(.L_x_2) ;  /* 0x0000000400001947 */ /* 0x000fea0003800000 */
[C---:B------:R-:W-:Y:S01]  /*0370*/  LOP3.LUT R8, R19.reuse, 0xfffff, RZ, 0xc0, !PT ;  /* 0x000fffff13087812 */ /* 0x040fe200078ec0ff */
[----:B------:R-:W-:Y:S01]  /*0380*/  IMAD.MOV.U32 R14, RZ, RZ, RZ ;  /* 0x000000ffff0e7224 */ /* 0x000fe200078e00ff */
[----:B------:R-:W-:Y:S01]  /*0390*/  UMOV UR8, 0x3ae80f1e ;  /* 0x3ae80f1e00087882 */ /* 0x000fe20000000000 */
[----:B------:R-:W-:Y:S01]  /*03a0*/  IMAD.MOV.U32 R20, RZ, RZ, -0x748574fc ;  /* 0x8b7a8b04ff147424 */ /* 0x000fe200078e00ff */
[----:B------:R-:W-:Y:S01]  /*03b0*/  LOP3.LUT R17, R8, 0x3ff00000, RZ, 0xfc, !PT ;  /* 0x3ff0000008117812 */ /* 0x000fe200078efcff */
[----:B------:R-:W-:Y:S01]  /*03c0*/  IMAD.MOV.U32 R21, RZ, RZ, 0x3ed0ee25 ;  /* 0x3ed0ee25ff157424 */ /* 0x000fe200078e00ff */
[----:B------:R-:W-:Y:S01]  /*03d0*/  UMOV UR9, 0x3eb1380b ;  /* 0x3eb1380b00097882 */ /* 0x000fe20000000000 */
[----:B------:R-:W-:Y:S01]  /*03e0*/  LEA.HI R0, R19, R0, RZ, 0xc ;  /* 0x0000000013007211 */ /* 0x000fe200078f60ff */
[----:B------:R-:W-:Y:S01]  /*03f0*/  UMOV UR10, 0x80000000 ;  /* 0x80000000000a7882 */ /* 0x000fe20000000000 */
[----:B------:R-:W-:Y:S01]  /*0400*/  ISETP.GE.U32.AND P0, PT, R17, 0x3ff6a09f, PT ;  /* 0x3ff6a09f1100780c */ /* 0x000fe20003f06070 */
[----:B------:R-:W-:-:S12]  /*0410*/  UMOV UR11, 0x43300000 ;  /* 0x43300000000b7882 */ /* 0x000fd80000000000 */
[----:B------:R-:W-:Y:S02]  /*0420*/  @P0 VIADD R9, R17, 0xfff00000 ;  /* 0xfff0000011090836 */ /* 0x000fe40000000000 */
[----:B------:R-:W-:-:S03]  /*0430*/  @P0 VIADD R0, R0, 0x1 ;  /* 0x0000000100000836 */ /* 0x000fc60000000000 */
[----:B------:R-:W-:-:S06]  /*0440*/  @P0 MOV R17, R9 ;  /* 0x0000000900110202 */ /* 0x000fcc0000000f00 */
[C---:B------:R-:W-:Y:S02]  /*0450*/  DADD R8, R16.reuse, 1 ;  /* 0x3ff0000010087429 */ /* 0x040fe40000000000 */
[----:B------:R-:W-:-:S04]  /*0460*/  DADD R16, R16, -1 ;  /* 0xbff0000010107429 */ /* 0x000fc80000000000 */
[----:B------:R-:W0:Y:S02]  /*0470*/  MUFU.RCP64H R15, R9 ;  /* 0x00000009000f7308 */ /* 0x000e240000001800 */
[----:B0-----:R-:W-:-:S08]  /*0480*/  DFMA R10, -R8, R14, 1 ;  /* 0x3ff00000080a742b */ /* 0x001fd0000000010e */
[----:B------:R-:W-:-:S08]  /*0490*/  DFMA R10, R10, R10, R10 ;  /* 0x0000000a0a0a722b */ /* 0x000fd0000000000a */
[----:B------:R-:W-:-:S08]  /*04a0*/  DFMA R14, R14, R10, R14 ;  /* 0x0000000a0e0e722b */ /* 0x000fd0000000000e */
[----:B------:R-:W-:-:S08]  /*04b0*/  DMUL R12, R16, R14 ;  /* 0x0000000e100c7228 */ /* 0x000fd00000000000 */
[----:B------:R-:W-:-:S08]  /*04c0*/  DFMA R12, R16, R14, R12 ;  /* 0x0000000e100c722b */ /* 0x000fd0000000000c */
[----:B------:R-:W-:Y:S02]  /*04d0*/  DMUL R10, R12, R12 ;  /* 0x0000000c0c0a7228 */ /* 0x000fe40000000000 */
[----:B------:R-:W-:-:S06]  /*04e0*/  DADD R18, R16, -R12 ;  /* 0x0000000010127229 */ /* 0x000fcc000000080c */
[----:B------:R-:W-:Y:S01]  /*04f0*/  DFMA R8, R10, UR8, R20 ;  /* 0x000000080a087c2b */ /* 0x000fe20008000014 */
[----:B------:R-:W-:Y:S01]  /*0500*/  UMOV UR8, 0x9f02676f ;  /* 0x9f02676f00087882 */ /* 0x000fe20000000000 */
[----:B------:R-:W-:Y:S01]  /*0510*/  UMOV UR9, 0x3ef3b266 ;  /* 0x3ef3b26600097882 */ /* 0x000fe20000000000 */
[----:B------:R-:W-:Y:S01]  /*0520*/  LOP3.LUT R20, R0, 0x80000000, RZ, 0x3c, !PT ;  /* 0x8000000000147812 */ /* 0x000fe200078e3cff */
[----:B------:R-:W-:Y:S01]  /*0530*/  DADD R18, R18, R18 ;  /* 0x0000000012127229 */ /* 0x000fe20000000012 */
[----:B------:R-:W-:-:S03]  /*0540*/  MOV R21, 0x43300000 ;  /* 0x4330000000157802 */ /* 0x000fc60000000f00 */
[----:B------:R-:W-:Y:S01]  /*0550*/  DFMA R8, R10, R8, UR8 ;  /* 0x000000080a087e2b */ /* 0x000fe20008000008 */
[----:B------:R-:W-:Y:S01]  /*0560*/  UMOV UR8, 0xa9ab0956 ;  /* 0xa9ab095600087882 */ /* 0x000fe20000000000 */
[----:B------:R-:W-:Y:S01]  /*0570*/  UMOV UR9, 0x3f1745cb ;  /* 0x3f1745cb00097882 */ /* 0x000fe20000000000 */
[----:B------:R-:W-:Y:S01]  /*0580*/  DADD R20, R20, -UR10 ;  /* 0x8000000a14147e29 */ /* 0x000fe20008000000 */
[----:B------:R-:W-:Y:S01]  /*0590*/  UMOV UR10, 0xfefa39ef ;  /* 0xfefa39ef000a7882 */ /* 0x000fe20000000000 */
[----:B------:R-:W-:Y:S01]  /*05a0*/  UMOV UR11, 0x3fe62e42 ;  /* 0x3fe62e42000b7882 */ /* 0x000fe20000000000 */
[----:B------:R-:W-:Y:S02]  /*05b0*/  DFMA R18, R16, -R12, R18 ;  /* 0x8000000c1012722b */ /* 0x000fe40000000012 */
[----:B------:R-:W-:Y:S01]  /*05c0*/  DFMA R8, R10, R8, UR8 ;  /* 0x000000080a087e2b */ /* 0x000fe20008000008 */
[----:B------:R-:W-:Y:S01]  /*05d0*/  UMOV UR8, 0x2d1b5154 ;  /* 0x2d1b515400087882 */ /* 0x000fe20000000000 */
[----:B------:R-:W-:Y:S01]  /*05e0*/  UMOV UR9, 0x3f3c71c7 ;  /* 0x3f3c71c700097882 */ /* 0x000fe20000000000 */
[----:B------:R-:W-:-:S03]  /*05f0*/  DFMA R16, R20, UR10, R12 ;  /* 0x0000000a14107c2b */ /* 0x000fc6000800000c */
[----:B------:R-:W-:Y:S02]  /*0600*/  DMUL R18, R14, R18 ;  /* 0x000000120e127228 */ /* 0x000fe40000000000 */
[----:B------:R-:W-:Y:S01]  /*0610*/  DFMA R8, R10, R8, UR8 ;  /* 0x000000080a087e2b */ /* 0x000fe20008000008 */
[----:B------:R-:W-:Y:S01]  /*0620*/  UMOV UR8, 0x923be72d ;  /* 0x923be72d00087882 */ /* 0x000fe20000000000 */
[----:B------:R-:W-:-:S06]  /*0630*/  UMOV UR9, 0x3f624924 ;  /* 0x3f62492400097882 */ /* 0x000fcc0000000000 */
        /* <DEDUP_REMOVED lines=8> */
[----:B------:R-:W-:Y:S02]  /*06c0*/  UMOV UR9, 0x3fe62e42 ;  /* 0x3fe62e4200097882 */ /* 0x000fe40000000000 */
[----:B------:R-:W-:Y:S01]  /*06d0*/  DFMA R14, R20, -UR8, R16 ;  /* 0x80000008140e7c2b */ /* 0x000fe20008000010 */
[----:B------:R-:W-:Y:S01]  /*06e0*/  UMOV UR8, 0x3b39803f ;  /* 0x3b39803f00087882 */ /* 0x000fe20000000000 */
[----:B------:R-:W-:Y:S02]  /*06f0*/  UMOV UR9, 0x3c7abc9e ;  /* 0x3c7abc9e00097882 */ /* 0x000fe40000000000 */
[----:B------:R-:W-:-:S04]  /*0700*/  DMUL R8, R10, R8 ;  /* 0x000000080a087228 */ /* 0x000fc80000000000 */
[----:B------:R-:W-:-:S04]  /*0710*/  DADD R14, -R12, R14 ;  /* 0x000000000c0e7229 */ /* 0x000fc8000000010e */
[----:B------:R-:W-:-:S08]  /*0720*/  DFMA R8, R12, R8, R18 ;  /* 0x000000080c08722b */ /* 0x000fd00000000012 */
[----:B------:R-:W-:-:S08]  /*0730*/  DADD R8, R8, -R14 ;  /* 0x0000000008087229 */ /* 0x000fd0000000080e */
[----:B------:R-:W-:-:S08]  /*0740*/  DFMA R8, R20, UR8, R8 ;  /* 0x0000000814087c2b */ /* 0x000fd00008000008 */
[----:B------:R-:W-:Y:S01]  /*0750*/  DADD R8, R16, R8 ;  /* 0x0000000010087229 */ /* 0x000fe20000000008 */
[----:B------:R-:W-:Y:S10]  /*0760*/  BRA `(.L_x_3) ;  /* 0x0000000000187947 */ /* 0x000ff40003800000 */
.L_x_2:
[----:B------:R-:W-:Y:S01]  /*0770*/  IMAD.MOV.U32 R10, RZ, RZ, 0x0 ;  /* 0x00000000ff0a7424 */ /* 0x000fe200078e00ff */
[----:B------:R-:W-:Y:S01]  /*0780*/  LOP3.LUT P0, RZ, R9, 0x7fffffff, RZ, 0xc0, !PT ;  /* 0x7fffffff09ff7812 */ /* 0x000fe2000780c0ff */
[----:B------:R-:W-:-:S06]  /*0790*/  IMAD.MOV.U32 R11, RZ, RZ, 0x7ff00000 ;  /* 0x7ff00000ff0b7424 */ /* 0x000fcc00078e00ff */
[----:B------:R-:W-:-:S10]  /*07a0*/  DFMA R10, R8, R10, +INF ;  /* 0x7ff00000080a742b */ /* 0x000fd4000000000a */
[----:B------:R-:W-:Y:S02]  /*07b0*/  FSEL R8, R10, RZ, P0 ;  /* 0x000000ff0a087208 */ /* 0x000fe40000000000 */
[----:B------:R-:W-:-:S07]  /*07c0*/  FSEL R9, R11, -QNAN , P0 ;  /* 0xfff000000b097808 */ /* 0x000fce0000000000 */
.L_x_3:
[----:B------:R-:W-:Y:S01]  /*07d0*/  UMOV UR8, 0xffda0d24 ;  /* 0xffda0d2400087882 */ /* 0x000fe20000000000 */
[----:B------:R-:W-:Y:S01]  /*07e0*/  UMOV UR9, 0x3c7777d0 ;  /* 0x3c7777d000097882 */ /* 0x000fe20000000000 */
[----:B------:R-:W-:Y:S01]  /*07f0*/  MOV R0, 0x860 ;  /* 0x0000086000007802 */ /* 0x000fe20000000f00 */
[----:B------:R-:W-:Y:S01]  /*0800*/  DMUL R10, R8, UR8 ;  /* 0x00000008080a7c28 */ /* 0x000fe20008000000 */
[----:B------:R-:W-:Y:S01]  /*0810*/  UMOV UR8, 0x652b82fe ;  /* 0x652b82fe00087882 */ /* 0x000fe20000000000 */
[----:B------:R-:W-:-:S06]  /*0820*/  UMOV UR9, 0x3ff71547 ;  /* 0x3ff7154700097882 */ /* 0x000fcc0000000000 */
[----:B------:R-:W-:-:S10]  /*0830*/  DFMA R8, R8, UR8, R10 ;  /* 0x0000000808087c2b */ /* 0x000fd4000800000a */
[----:B------:R-:W0:Y:S02]  /*0840*/  FRND.F64.CEIL R8, R8 ;  /* 0x0000000800087313 */ /* 0x000e240000309800 */
[----:B0-----:R-:W-:Y:S05]  /*0850*/  CALL.REL.NOINC `($_Z13Second_KernelPdjj$__internal_accurate_pow) ;  /* 0x0000000000b47944 */ /* 0x001fea0003c00000 */
[C---:B------:R-:W-:Y:S02]  /*0860*/  DADD R10, R8.reuse, 2 ;  /* 0x40000000080a7429 */ /* 0x040fe40000000000 */
[----:B------:R-:W-:-:S08]  /*0870*/  DSETP.NEU.AND P0, PT, R8, RZ, PT ;  /* 0x000000ff0800722a */ /* 0x000fd00003f0d000 */
[----:B------:R-:W-:Y:S01]  /*0880*/  LOP3.LUT R10, R11, 0x7ff00000, RZ, 0xc0, !PT ;  /* 0x7ff000000b0a7812 */ /* 0x000fe200078ec0ff */
[----:B------:R-:W-:-:S03]  /*0890*/  IMAD.MOV.U32 R11, RZ, RZ, R13 ;  /* 0x000000ffff0b7224 */ /* 0x000fc600078e000d */
[----:B------:R-:W-:Y:S01]  /*08a0*/  ISETP.NE.AND P1, PT, R10, 0x7ff00000, PT ;  /* 0x7ff000000a00780c */ /* 0x000fe20003f25270 */
[----:B------:R-:W-:-:S12]  /*08b0*/  IMAD.MOV.U32 R10, RZ, RZ, R12 ;  /* 0x000000ffff0a7224 */ /* 0x000fd800078e000c */
[----:B------:R-:W-:Y:S05]  /*08c0*/  @P1 BRA `(.L_x_4) ;  /* 0x00000000001c1947 */ /* 0x000fea0003800000 */
[----:B------:R-:W-:-:S14]  /*08d0*/  DSETP.NAN.AND P1, PT, R8, R8, PT ;  /* 0x000000080800722a */ /* 0x000fdc0003f28000 */
[----:B------:R-:W-:Y:S01]  /*08e0*/  @P1 DADD R10, R8, 2 ;  /* 0x40000000080a1429 */ /* 0x000fe20000000000 */
[----:B------:R-:W-:Y:S10]  /*08f0*/  @P1 BRA `(.L_x_4) ;  /* 0x0000000000101947 */ /* 0x000ff40003800000 */
[----:B------:R-:W-:-:S14]  /*0900*/  DSETP.NEU.AND P1, PT, |R8|, +INF , PT ;  /* 0x7ff000000800742a */ /* 0x000fdc0003f2d200 */
[----:B------:R-:W-:Y:S02]  /*0910*/  @!P1 ISETP.GE.AND P2, PT, R9, RZ, PT ;  /* 0x000000ff0900920c */ /* 0x000fe40003f46270 */
[----:B------:R-:W-:Y:S02]  /*0920*/  @!P1 MOV R10, RZ ;  /* 0x000000ff000a9202 */ /* 0x000fe40000000f00 */
[----:B------:R-:W-:-:S09]  /*0930*/  @!P1 SEL R11, RZ, 0x7ff00000, !P2 ;  /* 0x7ff00000ff0b9807 */ /* 0x000fd20005000000 */
.L_x_4:
[----:B------:R-:W-:Y:S02]  /*0940*/  FSEL R8, R10, RZ, P0 ;  /* 0x000000ff0a087208 */ /* 0x000fe40000000000 */
[----:B------:R-:W-:-:S04]  /*0950*/  FSEL R9, R11, 1.875, P0 ;  /* 0x3ff000000b097808 */ /* 0x000fc80000000000 */
[----:B------:R-:W0:Y:S02]  /*0960*/  F2I.F64.TRUNC R8, R8 ;  /* 0x0000000800087311 */ /* 0x000e24000030d100 */
[----:B0-----:R-:W-:-:S13]  /*0970*/  ISETP.GE.AND P0, PT, R8, 0x1, PT ;  /* 0x000000010800780c */ /* 0x001fda0003f06270 */
[----:B------:R-:W-:Y:S05]  /*0980*/  @!P0 BRA `(.L_x_5) ;  /* 0x0000000000408947 */ /* 0x000fea0003800000 */
[----:B------:R-:W-:Y:S01]  /*0990*/  IMAD.MOV.U32 R0, RZ, RZ, R8 ;  /* 0x000000ffff007224 */ /* 0x000fe200078e0008 */
[----:B------:R-:W0:Y:S01]  /*09a0*/  LDCU UR5, c[0x0][0x38c] ;  /* 0x00007180ff0577ac */ /* 0x000e220008000800 */
[----:B------:R-:W-:-:S07]  /*09b0*/  IMAD.SHL.U32 R13, R28, 0x2, RZ ;  /* 0x000000021c0d7824 */ /* 0x000fce00078e00ff */
.L_x_6:
[----:B------:R-:W-:Y:S01]  /*09c0*/  IMAD R15, R13, R0, RZ ;  /* 0x000000000d0f7224 */ /* 0x000fe200078e02ff */
[----:B------:R-:W-:Y:S04]  /*09d0*/  BAR.SYNC.DEFER_BLOCKING 0x0 ;  /* 0x0000000000007b1d */ /* 0x000fe80000010000 */
[----:B------:R-:W-:-:S04]  /*09e0*/  IADD3 R8, PT, PT, R15, -0x1, R0 ;  /* 0xffffffff0f087810 */ /* 0x000fc80007ffe000 */
[----:B0-----:R-:W-:-:S13]  /*09f0*/  ISETP.GE.U32.AND P0, PT, R8, UR5, PT ;  /* 0x0000000508007c0c */ /* 0x001fda000bf06070 */
[----:B------:R-:W-:-:S05]  /*0a00*/  @!P0 LEA R15, R15, UR4, 0x3 ;  /* 0x000000040f0f8c11 */ /* 0x000fca000f8e18ff */
[----:B------:R-:W-:Y:S01]  /*0a10*/  @!P0 IMAD R17, R0, 0x8, R15 ;  /* 0x0000000800118824 */ /* 0x000fe200078e020f */
[----:B------:R-:W-:Y:S04]  /*0a20*/  @!P0 LDS.64 R8, [R15+-0x8] ;  /* 0xfffff8000f088984 */ /* 0x000fe80000000a00 */
[----:B------:R-:W0:Y:S02]  /*0a30*/  @!P0 LDS.64 R10, [R17+-0x8] ;  /* 0xfffff800110a8984 */ /* 0x000e240000000a00 */
[----:B0-----:R-:W-:-:S07]  /*0a40*/  @!P0 DADD R8, R8, R10 ;  /* 0x0000000008088229 */ /* 0x001fce000000000a */
[----:B------:R1:W-:Y:S01]  /*0a50*/  @!P0 STS.64 [R17+-0x8], R8 ;  /* 0xfffff80811008388 */ /* 0x0003e20000000a00 */
[----:B------:R-:W-:Y:S02]  /*0a60*/  ISETP.GT.U32.AND P0, PT, R0, 0x1, PT ;  /* 0x000000010000780c */ /* 0x000fe40003f04070 */
[----:B------:R-:W-:-:S11]  /*0a70*/  SHF.R.U32.HI R0, RZ, 0x1, R0 ;  /* 0x00000001ff007819 */ /* 0x000fd60000011600 */
[----:B-1----:R-:W-:Y:S05]  /*0a80*/  @P0 BRA `(.L_x_6) ;  /* 0xfffffffc00cc0947 */ /* 0x002fea000383ffff */
.L_x_5:
[----:B------:R-:W0:Y:S01]  /*0a90*/  LDCU UR5, c[0x0][0x388] ;  /* 0x00007100ff0577ac */ /* 0x000e220008000800 */
[----:B------:R-:W-:Y:S01]  /*0aa0*/  BAR.SYNC.DEFER_BLOCKING 0x0 ;  /* 0x0000000000007b1d */ /* 0x000fe20000010000 */
[----:B0-----:R-:W-:Y:S02]  /*0ab0*/  ISETP.GE.U32.AND P0, PT, R2, UR5, PT ;  /* 0x0000000502007c0c */ /* 0x001fe4000bf06070 */
[----:B------:R-:W-:-:S11]  /*0ac0*/  ISETP.GE.U32.AND P1, PT, R3, UR5, PT ;  /* 0x0000000503007c0c */ /* 0x000fd6000bf26070 */
[----:B------:R-:W0:Y:S04]  /*0ad0*/  @!P0 LDS.64 R8, [R26] ;  /* 0x000000001a088984 */ /* 0x000e280000000a00 */
[----:B0-----:R0:W-:Y:S01]  /*0ae0*/  @!P0 STG.E.64 desc[UR6][R6.64], R8 ;  /* 0x0000000806008986 */ /* 0x0011e2000c101b06 */
[----:B------:R-:W-:Y:S05]  /*0af0*/  @P1 EXIT ;  /* 0x000000000000194d */ /* 0x000fea0003800000 */
[----:B------:R-:W1:Y:S04]  /*0b00*/  LDS.64 R2, [R27] ;  /* 0x000000001b027984 */ /* 0x000e680000000a00 */
[----:B-1----:R-:W-:Y:S01]  /*0b10*/  STG.E.64 desc[UR6][R4.64], R2 ;  /* 0x0000000204007986 */ /* 0x002fe2000c101b06 */
[----:B------:R-:W-:Y:S05]  /*0b20*/  EXIT ;  /* 0x000000000000794d */ /* 0x000fea0003800000 */
        .type           $_Z13Second_KernelPdjj$__internal_accurate_pow,@function
        .size           $_Z13Second_KernelPdjj$__internal_accurate_pow,(.L_x_21 - $_Z13Second_KernelPdjj$__internal_accurate_pow)
$_Z13Second_KernelPdjj$__internal_accurate_pow:
[----:B------:R-:W0:Y:S01]  /*0b30*/  MUFU.RCP64H R17, 2 ;  /* 0x4000000000117908 */ /* 0x000e220000001800 */
[----:B------:R-:W-:Y:S01]  /*0b40*/  IMAD.MOV.U32 R10, RZ, RZ, 0x0 ;  /* 0x00000000ff0a7424 */ /* 0x000fe200078e00ff */
[----:B------:R-:W-:Y:S01]  /*0b50*/  MOV R11, 0x40000000 ;  /* 0x40000000000b7802 */ /* 0x000fe20000000f00 */
[----:B------:R-:W-:Y:S01]  /*0b60*/  IMAD.MOV.U32 R16, RZ, RZ, RZ ;  /* 0x000000ffff107224 */ /* 0x000fe200078e00ff */
[----:B------:R-:W-:Y:S01]  /*0b70*/  UMOV UR8, 0x7d2cafe2 ;  /* 0x7d2cafe200087882 */ /* 0x000fe20000000000 */
[----:B------:R-:W-:Y:S01]  /*0b80*/  IMAD.MOV.U32 R12, RZ, RZ, 0x41ad3b5a ;  /* 0x41ad3b5aff0c7424 */ /* 0x000fe200078e00ff */
[----:B------:R-:W-:Y:S01]  /*0b90*/  UMOV UR9, 0x3eb0f5ff ;  /* 0x3eb0f5ff00097882 */ /* 0x000fe20000000000 */
[----:B------:R-:W-:Y:S02]  /*0ba0*/  IMAD.MOV.U32 R13, RZ, RZ, 0x3ed0f5d2 ;  /* 0x3ed0f5d2ff0d7424 */ /* 0x000fe400078e00ff */
[----:B0-----:R-:W-:-:S08]  /*0bb0*/  DFMA R10, R16, -R10, 1 ;  /* 0x3ff00000100a742b */ /* 0x001fd0000000080a */
[----:B------:R-:W-:-:S08]  /*0bc0*/  DFMA R10, R10, R10, R10 ;  /* 0x0000000a0a0a722b */ /* 0x000fd0000000000a */
[----:B------:R-:W-:-:S08]  /*0bd0*/  DFMA R16, R16, R10, R16 ;  /* 0x0000000a1010722b */ /* 0x000fd00000000010 */
[----:B------:R-:W-:-:S08]  /*0be0*/  DMUL R10, RZ, R16 ;  /* 0x00000010ff0a7228 */ /* 0x000fd00000000000 */
[----:B------:R-:W-:-:S08]  /*0bf0*/  DFMA R10, RZ, R16, R10 ;  /* 0x00000010ff0a722b */ /* 0x000fd0000000000a */
[----:B------:R-:W-:Y:S02]  /*0c00*/  DMUL R22, R10, R10 ;  /* 0x0000000a0a167228 */ /* 0x000fe40000000000 */
[----:B------:R-:W-:-:S06]  /*0c10*/  DADD R14, RZ, -R10 ;  /* 0x00000000ff0e7229 */ /* 0x000fcc000000080a */
[----:B------:R-:W-:Y:S01]  /*0c20*/  DFMA R12, R22, UR8, R12 ;  /* 0x00000008160c7c2b */ /* 0x000fe2000800000c */
[----:B------:R-:W-:Y:S01]  /*0c30*/  UMOV UR8, 0x75488a3f ;  /* 0x75488a3f00087882 */ /* 0x000fe20000000000 */
[----:B------:R-:W-:Y:S01]  /*0c40*/  UMOV UR9, 0x3ef3b20a ;  /* 0x3ef3b20a00097882 */ /* 0x000fe20000000000 */
[----:B------:R-:W-:-:S05]  /*0c50*/  DADD R14, R14, R14 ;  /* 0x000000000e0e7229 */ /* 0x000fca000000000e */
[----:B------:R-:W-:Y:S01]  /*0c60*/  DFMA R12, R22, R12, UR8 ;  /* 0x00000008160c7e2b */ /* 0x000fe2000800000c */
[----:B------:R-:W-:Y:S01]  /*0c70*/  UMOV UR8, 0xe4faecd5 ;  /* 0xe4faecd500087882 */ /* 0x000fe20000000000 */
[----:B------:R-:W-:Y:S01]  /*0c80*/  UMOV UR9, 0x3f1745cd ;  /* 0x3f1745cd00097882 */ /* 0x000fe20000000000 */
[----:B------:R-:W-:-:S05]  /*0c90*/  DFMA R14, RZ, -R10, R14 ;  /* 0x8000000aff0e722b */ /* 0x000fca000000000e */
[----:B------:R-:W-:Y:S01]  /*0ca0*/  DFMA R12, R22, R12, UR8 ;  /* 0x00000008160c7e2b */ /* 0x000fe2000800000c */
[----:B------:R-:W-:Y:S01]  /*0cb0*/  UMOV UR8, 0x258a578b ;  /* 0x258a578b00087882 */ /* 0x000fe20000000000 */
[----:B------:R-:W-:Y:S01]  /*0cc0*/  UMOV UR9, 0x3f3c71c7 ;  /* 0x3f3c71c700097882 */ /* 0x000fe20000000000 */
[----:B------:R-:W-:Y:S02]  /*0cd0*/  DMUL R14, R16, R14 ;  /* 0x0000000e100e7228 */ /* 0x000fe40000000000 */
[----:B------:R-:W-:-:S03]  /*0ce0*/  DMUL R16, R10, R10 ;  /* 0x0000000a0a107228 */ /* 0x000fc60000000000 */
        /* <DEDUP_REMOVED lines=9> */
[----:B------:R-:W-:-:S08]  /*0d80*/  DFMA R12, R22, R20, UR8 ;  /* 0x00000008160c7e2b */ /* 0x000fd00008000014 */
[----:B------:R-:W-:Y:S01]  /*0d90*/  DADD R18, -R12, UR8 ;  /* 0x000000080c127e29 */ /* 0x000fe20008000100 */
[----:B------:R-:W-:Y:S01]  /*0da0*/  UMOV UR8, 0xb9e7b0 ;  /* 0x00b9e7b000087882 */ /* 0x000fe20000000000 */
[----:B------:R-:W-:-:S06]  /*0db0*/  UMOV UR9, 0x3c46a4cb ;  /* 0x3c46a4cb00097882 */ /* 0x000fcc0000000000 */
[----:B------:R-:W-:Y:S02]  /*0dc0*/  DFMA R18, R22, R20, R18 ;  /* 0x000000141612722b */ /* 0x000fe40000000012 */
[----:B------:R-:W-:Y:S01]  /*0dd0*/  DFMA R22, R10, R10, -R16 ;  /* 0x0000000a0a16722b */ /* 0x000fe20000000810 */
[----:B------:R-:W-:Y:S01]  /*0de0*/  VIADD R21, R15, 0x100000 ;  /* 0x001000000f157836 */ /* 0x000fe20000000000 */
[----:B------:R-:W-:-:S04]  /*0df0*/  MOV R20, R14 ;  /* 0x0000000e00147202 */ /* 0x000fc80000000f00 */
[----:B------:R-:W-:Y:S01]  /*0e00*/  DADD R18, R18, -UR8 ;  /* 0x8000000812127e29 */ /* 0x000fe20008000000 */
[----:B------:R-:W-:Y:S01]  /*0e10*/  UMOV UR8, 0x0 ;  /* 0x0000000000087882 */ /* 0x000fe20000000000 */
[C---:B------:R-:W-:Y:S01]  /*0e20*/  DFMA R20, R10.reuse, R20, R22 ;  /* 0x000000140a14722b */ /* 0x040fe20000000016 */
[----:B------:R-:W-:Y:S01]  /*0e30*/  UMOV UR9, 0x3ff00000 ;  /* 0x3ff0000000097882 */ /* 0x000fe20000000000 */
[----:B------:R-:W-:-:S08]  /*0e40*/  DMUL R22, R10, R16 ;  /* 0x000000100a167228 */ /* 0x000fd00000000000 */
[----:B------:R-:W-:-:S08]  /*0e50*/  DFMA R24, R10, R16, -R22 ;  /* 0x000000100a18722b */ /* 0x000fd00000000816 */
[----:B------:R-:W-:Y:S02]  /*0e60*/  DFMA R24, R14, R16, R24 ;  /* 0x000000100e18722b */ /* 0x000fe40000000018 */
[----:B------:R-:W-:-:S06]  /*0e70*/  DADD R16, R12, R18 ;  /* 0x000000000c107229 */ /* 0x000fcc0000000012 */
[----:B------:R-:W-:Y:S02]  /*0e80*/  DFMA R20, R10, R20, R24 ;  /* 0x000000140a14722b */ /* 0x000fe40000000018 */
[----:B------:R-:W-:-:S08]  /*0e90*/  DADD R24, R12, -R16 ;  /* 0x000000000c187229 */ /* 0x000fd00000000810 */
[----:B------:R-:W-:Y:S02]  /*0ea0*/  DADD R24, R18, R24 ;  /* 0x0000000012187229 */ /* 0x000fe40000000018 */
[----:B------:R-:W-:-:S08]  /*0eb0*/  DMUL R18, R16, R22 ;  /* 0x0000001610127228 */ /* 0x000fd00000000000 */
[----:B------:R-:W-:-:S08]  /*0ec0*/  DFMA R12, R16, R22, -R18 ;  /* 0x00000016100c722b */ /* 0x000fd00000000812 */
[----:B------:R-:W-:Y:S01]  /*0ed0*/  DFMA R12, R16, R20, R12 ;  /* 0x00000014100c722b */ /* 0x000fe2000000000c */
[----:B------:R-:W-:Y:S02]  /*0ee0*/  IMAD.MOV.U32 R16, RZ, RZ, -0x105c611 ;  /* 0xfefa39efff107424 */ /* 0x000fe400078e00ff */
[----:B------:R-:W-:-:S05]  /*0ef0*/  IMAD.MOV.U32 R17, RZ, RZ, 0x3fe62e42 ;  /* 0x3fe62e42ff117424 */ /* 0x000fca00078e00ff */
[----:B------:R-:W-:-:S08]  /*0f00*/  DFMA R24, R24, R22, R12 ;  /* 0x000000161818722b */ /* 0x000fd0000000000c */
[----:B------:R-:W-:-:S08]  /*0f10*/  DADD R12, R18, R24 ;  /* 0x00000000120c7229 */ /* 0x000fd00000000018 */
[--C-:B------:R-:W-:Y:S02]  /*0f20*/  DADD R20, R10, R12.reuse ;  /* 0x000000000a147229 */ /* 0x100fe4000000000c */
[----:B------:R-:W-:-:S06]  /*0f30*/  DADD R18, R18, -R12 ;  /* 0x0000000012127229 */ /* 0x000fcc000000080c */
[----:B------:R-:W-:Y:S02]  /*0f40*/  DADD R10, R10, -R20 ;  /* 0x000000000a0a7229 */ /* 0x000fe40000000814 */
[----:B------:R-:W-:-:S06]  /*0f50*/  DADD R18, R24, R18 ;  /* 0x0000000018127229 */ /* 0x000fcc0000000012 */
[----:B------:R-:W-:Y:S01]  /*0f60*/  DADD R10, R12, R10 ;  /* 0x000000000c0a7229 */ /* 0x000fe2000000000a */
[----:B------:R-:W-:Y:S02]  /*0f70*/  IMAD.MOV.U32 R12, RZ, RZ, -0x105c611 ;  /* 0xfefa39efff0c7424 */ /* 0x000fe400078e00ff */
[----:B------:R-:W-:-:S05]  /*0f80*/  IMAD.MOV.U32 R13, RZ, RZ, 0x3fe62e42 ;  /* 0x3fe62e42ff0d7424 */ /* 0x000fca00078e00ff */
[----:B------:R-:W-:-:S08]  /*0f90*/  DADD R10, R18, R10 ;  /* 0x00000000120a7229 */ /* 0x000fd0000000000a */
[----:B------:R-:W-:-:S08]  /*0fa0*/  DADD R14, R14, R10 ;  /* 0x000000000e0e7229 */ /* 0x000fd0000000000a */
[----:B------:R-:W-:-:S08]  /*0fb0*/  DADD R10, R20, R14 ;  /* 0x00000000140a7229 */ /* 0x000fd0000000000e */
[--C-:B------:R-:W-:Y:S02]  /*0fc0*/  DFMA R12, R12, UR8, R10.reuse ;  /* 0x000000080c0c7c2b */ /* 0x100fe4000800000a */
[----:B------:R-:W-:-:S06]  /*0fd0*/  DADD R20, R20, -R10 ;  /* 0x0000000014147229 */ /* 0x000fcc000000080a */
[----:B------:R-:W-:Y:S02]  /*0fe0*/  DFMA R18, -R16, 1, R12 ;  /* 0x3ff000001012782b */ /* 0x000fe4000000010c */
[----:B------:R-:W-:Y:S01]  /*0ff0*/  DADD R20, R14, R20 ;  /* 0x000000000e147229 */ /* 0x000fe20000000014 */
[----:B------:R-:W-:Y:S01]  /*1000*/  LOP3.LUT R15, R9, 0xff0fffff, RZ, 0xc0, !PT ;  /* 0xff0fffff090f7812 */ /* 0x000fe200078ec0ff */
[----:B------:R-:W-:-:S04]  /*1010*/  IMAD.MOV.U32 R14, RZ, RZ, R8 ;  /* 0x000000ffff0e7224 */ /* 0x000fc800078e0008 */
[----:B------:R-:W-:Y:S01]  /*1020*/  DADD R18, -R10, R18 ;  /* 0x000000000a127229 */ /* 0x000fe20000000112 */
[----:B------:R-:W-:Y:S01]  /*1030*/  MOV R10, 0x3b39803f ;  /* 0x3b39803f000a7802 */ /* 0x000fe20000000f00 */
[----:B------:R-:W-:-:S06]  /*1040*/  IMAD.MOV.U32 R11, RZ, RZ, 0x3c7abc9e ;  /* 0x3c7abc9eff0b7424 */ /* 0x000fcc00078e00ff */
[----:B------:R-:W-:-:S08]  /*1050*/  DADD R18, R20, -R18 ;  /* 0x0000000014127229 */ /* 0x000fd00000000812 */
[----:B------:R-:W-:Y:S01]  /*1060*/  DFMA R18, R10, UR8, R18 ;  /* 0x000000080a127c2b */ /* 0x000fe20008000012 */
[----:B------:R-:W-:Y:S01]  /*1070*/  UMOV UR8, 0x3b39803f ;  /* 0x3b39803f00087882 */ /* 0x000fe20000000000 */
[----:B------:R-:W-:Y:S01]  /*1080*/  IMAD.SHL.U32 R10, R9, 0x2, RZ ;  /* 0x00000002090a7824 */ /* 0x000fe200078e00ff */
[----:B------:R-:W-:-:S04]  /*1090*/  UMOV UR9, 0x3c7abc9e ;  /* 0x3c7abc9e00097882 */ /* 0x000fc80000000000 */
[----:B------:R-:W-:Y:S01]  /*10a0*/  ISETP.GT.U32.AND P0, PT, R10, -0x2000001, PT ;  /* 0xfdffffff0a00780c */ /* 0x000fe20003f04070 */
[----:B------:R-:W-:-:S03]  /*10b0*/  DADD R10, R12, R18 ;  /* 0x000000000c0a7229 */ /* 0x000fc60000000012 */
[----:B------:R-:W-:-:S05]  /*10c0*/  SEL R15, R15, R9, P0 ;  /* 0x000000090f0f7207 */ /* 0x000fca0000000000 */
[----:B------:R-:W-:Y:S02]  /*10d0*/  DADD R12, R12, -R10 ;  /* 0x000000000c0c7229 */ /* 0x000fe4000000080a */
[----:B------:R-:W-:-:S06]  /*10e0*/  DMUL R20, R10, R14 ;  /* 0x0000000e0a147228 */ /* 0x000fcc0000000000 */
[----:B------:R-:W-:Y:S02]  /*10f0*/  DADD R12, R18, R12 ;  /* 0x00000000120c7229 */ /* 0x000fe4000000000c */
[----:B------:R-:W-:-:S08]  /*1100*/  DFMA R10, R10, R14, -R20 ;  /* 0x0000000e0a0a722b */ /* 0x000fd00000000814 */
[----:B------:R-:W-:Y:S01]  /*1110*/  DFMA R14, R12, R14, R10 ;  /* 0x0000000e0c0e722b */ /* 0x000fe2000000000a */
[----:B------:R-:W-:Y:S01]  /*1120*/  MOV R10, 0x652b82fe ;  /* 0x652b82fe000a7802 */ /* 0x000fe20000000f00 */
[----:B------:R-:W-:-:S06]  /*1130*/  IMAD.MOV.U32 R11, RZ, RZ, 0x3ff71547 ;  /* 0x3ff71547ff0b7424 */ /* 0x000fcc00078e00ff */
[----:B------:R-:W-:-:S08]  /*1140*/  DADD R12, R20, R14 ;  /* 0x00000000140c7229 */ /* 0x000fd0000000000e */
[----:B------:R-:W-:Y:S02]  /*1150*/  DFMA R10, R12, R10, 6.75539944105574400000e+15 ;  /* 0x433800000c0a742b */ /* 0x000fe4000000000a */
[----:B------:R-:W-:Y:S01]  /*1160*/  FSETP.GEU.AND P0, PT, |R13|, 4.1917929649353027344, PT ;  /* 0x4086232b0d00780b */ /* 0x000fe20003f0e200 */
[----:B------:R-:W-:-:S05]  /*1170*/  DADD R20, R20, -R12 ;  /* 0x0000000014147229 */ /* 0x000fca000000080c */
[----:B------:R-:W-:-:S03]  /*1180*/  DADD R18, R10, -6.75539944105574400000e+15 ;  /* 0xc33800000a127429 */ /* 0x000fc60000000000 */
[----:B------:R-:W-:-:S05]  /*1190*/  DADD R14, R14, R20 ;  /* 0x000000000e0e7229 */ /* 0x000fca0000000014 */
[----:B------:R-:W-:-:S08]  /*11a0*/  DFMA R16, R18, -R16, R12 ;  /* 0x800000101210722b */ /* 0x000fd0000000000c */
[----:B------:R-:W-:Y:S01]  /*11b0*/  DFMA R16, R18, -UR8, R16 ;  /* 0x8000000812107c2b */ /* 0x000fe20008000010 */
[----:B------:R-:W-:Y:S01]  /*11c0*/  UMOV UR8, 0x69ce2bdf ;  /* 0x69ce2bdf00087882 */ /* 0x000fe20000000000 */
[----:B------:R-:W-:Y:S01]  /*11d0*/  IMAD.MOV.U32 R18, RZ, RZ, -0x35dec16 ;  /* 0xfca213eaff127424 */ /* 0x000fe200078e00ff */
[----:B------:R-:W-:Y:S01]  /*11e0*/  UMOV UR9, 0x3e5ade15 ;  /* 0x3e5ade1500097882 */ /* 0x000fe20000000000 */
[----:B------:R-:W-:-:S06]  /*11f0*/  IMAD.MOV.U32 R19, RZ, RZ, 0x3e928af3 ;  /* 0x3e928af3ff137424 */ /* 0x000fcc00078e00ff */
[----:B------:R-:W-:Y:S01]  /*1200*/  DFMA R18, R16, UR8, R18 ;  /* 0x0000000810127c2b */ /* 0x000fe20008000012 */
        /* <DEDUP_REMOVED lines=24> */
[----:B------:R-:W-:-:S08]  /*1390*/  DFMA R18, R16, R18, 1 ;  /* 0x3ff000001012742b */ /* 0x000fd00000000012 */
[----:B------:R-:W-:-:S10]  /*13a0*/  DFMA R18, R16, R18, 1 ;  /* 0x3ff000001012742b */ /* 0x000fd40000000012 */
[----:B------:R-:W-:Y:S01]  /*13b0*/  LEA R17, R10, R19, 0x14 ;  /* 0x000000130a117211 */ /* 0x000fe200078ea0ff */
[----:B------:R-:W-:Y:S01]  /*13c0*/  IMAD.MOV.U32 R16, RZ, RZ, R18 ;  /* 0x000000ffff107224 */ /* 0x000fe200078e0012 */
[----:B------:R-:W-:Y:S06]  /*13d0*/  @!P0 BRA `(.L_x_7) ;  /* 0x0000000000348947 */ /* 0x000fec0003800000 */
[----:B------:R-:W-:Y:S01]  /*13e0*/  FSETP.GEU.AND P1, PT, |R13|, 4.2275390625, PT ;  /* 0x408748000d00780b */ /* 0x000fe20003f2e200 */
[C---:B------:R-:W-:Y:S02]  /*13f0*/  DADD R16, R12.reuse, +INF ;  /* 0x7ff000000c107429 */ /* 0x040fe40000000000 */
[----:B------:R-:W-:-:S08]  /*1400*/  DSETP.GEU.AND P0, PT, R12, RZ, PT ;  /* 0x000000ff0c00722a */ /* 0x000fd00003f0e000 */
[----:B------:R-:W-:Y:S02]  /*1410*/  FSEL R16, R16, RZ, P0 ;  /* 0x000000ff10107208 */ /* 0x000fe40000000000 */
[----:B------:R-:W-:Y:S01]  /*1420*/  FSEL R17, R17, RZ, P0 ;  /* 0x000000ff11117208 */ /* 0x000fe20000000000 */
[----:B------:R-:W-:Y:S06]  /*1430*/  @P1 BRA `(.L_x_7) ;  /* 0x00000000001c1947 */ /* 0x000fec0003800000 */
[----:B------:R-:W-:Y:S02]  /*1440*/  LEA.HI R11, R10, R10, RZ, 0x1 ;  /* 0x0000000a0a0b7211 */ /* 0x000fe400078f08ff */
[----:B------:R-:W-:Y:S02]  /*1450*/  MOV R16, RZ ;  /* 0x000000ff00107202 */ /* 0x000fe40000000f00 */
[----:B------:R-:W-:-:S05]  /*1460*/  SHF.R.S32.HI R11, RZ, 0x1, R11 ;  /* 0x00000001ff0b7819 */ /* 0x000fca000001140b */
[----:B------:R-:W-:Y:S02]  /*1470*/  IMAD.IADD R10, R10, 0x1, -R11 ;  /* 0x000000010a0a7824 */ /* 0x000fe400078e0a0b */
[----:B------:R-:W-:-:S03]  /*1480*/  IMAD R19, R11, 0x100000, R19 ;  /* 0x001000000b137824 */ /* 0x000fc600078e0213 */
[----:B------:R-:W-:-:S06]  /*1490*/  LEA R17, R10, 0x3ff00000, 0x14 ;  /* 0x3ff000000a117811 */ /* 0x000fcc00078ea0ff */
[----:B------:R-:W-:-:S11]  /*14a0*/  DMUL R16, R18, R16 ;  /* 0x0000001012107228 */ /* 0x000fd60000000000 */
.L_x_7:
[----:B------:R-:W-:Y:S01]  /*14b0*/  DFMA R14, R14, R16, R16 ;  /* 0x000000100e0e722b */ /* 0x000fe20000000010 */
[----:B------:R-:W-:Y:S01]  /*14c0*/  IMAD.MOV.U32 R10, RZ, RZ, R0 ;  /* 0x000000ffff0a7224 */ /* 0x000fe200078e0000 */
[----:B------:R-:W-:Y:S01]  /*14d0*/  DSETP.NEU.AND P0, PT, |R16|, +INF , PT ;  /* 0x7ff000001000742a */ /* 0x000fe20003f0d200 */
[----:B------:R-:W-:-:S07]  /*14e0*/  IMAD.MOV.U32 R11, RZ, RZ, 0x0 ;  /* 0x00000000ff0b7424 */ /* 0x000fce00078e00ff */
[----:B------:R-:W-:Y:S02]  /*14f0*/  FSEL R12, R16, R14, !P0 ;  /* 0x0000000e100c7208 */ /* 0x000fe40004000000 */
[----:B------:R-:W-:Y:S01]  /*1500*/  FSEL R13, R17, R15, !P0 ;  /* 0x0000000f110d7208 */ /* 0x000fe20004000000 */
[----:B------:R-:W-:Y:S06]  /*1510*/  RET.REL.NODEC R10 `(_Z13Second_KernelPdjj) ;  /* 0xffffffe80ab87950 */ /* 0x000fec0003c3ffff */
.L_x_8:
        /* <DEDUP_REMOVED lines=14> */
.L_x_21:


//--------------------- .text._Z12First_KernelPdS_S_jj --------------------------
	.section	.text._Z12First_KernelPdS_S_jj,"ax",@progbits
	.align	128
        .global         _Z12First_KernelPdS_S_jj
        .type           _Z12First_KernelPdS_S_jj,@function
        .size           _Z12First_KernelPdS_S_jj,(.L_x_22 - _Z12First_KernelPdS_S_jj)
        .other          _Z12First_KernelPdS_S_jj,@"STO_CUDA_ENTRY STV_DEFAULT"
_Z12First_KernelPdS_S_jj:
.text._Z12First_KernelPdS_S_jj:
[----:B------:R-:W0:Y:S01]  /*0000*/  LDC R1, c[0x0][0x37c] ;  /* 0x0000df00ff017b82 */ /* 0x000e220000000800 */
[----:B------:R-:W1:Y:S01]  /*0010*/  S2R R19, SR_CTAID.X ;  /* 0x0000000000137919 */ /* 0x000e620000002500 */
[----:B------:R-:W2:Y:S06]  /*0020*/  LDCU UR6, c[0x0][0x2fc] ;  /* 0x00005f80ff0677ac */ /* 0x000eac0008000800 */
[----:B------:R-:W1:Y:S01]  /*0030*/  LDC R18, c[0x0][0x360] ;  /* 0x0000d800ff127b82 */ /* 0x000e620000000800 */
[----:B0-----:R-:W-:Y:S01]  /*0040*/  VIADD R1, R1, 0xffffffe0 ;  /* 0xffffffe001017836 */ /* 0x001fe20000000000 */
[----:B------:R-:W0:Y:S01]  /*0050*/  S2R R2, SR_TID.X ;  /* 0x0000000000027919 */ /* 0x000e220000002100 */
[----:B------:R-:W3:Y:S01]  /*0060*/  LDCU UR4, c[0x0][0x398] ;  /* 0x00007300ff0477ac */ /* 0x000ee20008000800 */
[----:B------:R-:W4:Y:S01]  /*0070*/  LDCU.64 UR36, c[0x0][0x358] ;  /* 0x00006b00ff2477ac */ /* 0x000f220008000a00 */
[----:B-1----:R-:W-:-:S04]  /*0080*/  IMAD R3, R19, R18, RZ ;  /* 0x0000001213037224 */ /* 0x002fc800078e02ff */
[----:B0-----:R-:W-:-:S04]  /*0090*/  IMAD R3, R3, 0x2, R2 ;  /* 0x0000000203037824 */ /* 0x001fc800078e0202 */
[C---:B------:R-:W-:Y:S01]  /*00a0*/  IMAD.IADD R9, R3.reuse, 0x1, R18 ;  /* 0x0000000103097824 */ /* 0x040fe200078e0212 */
[----:B---3--:R-:W-:-:S04]  /*00b0*/  ISETP.GE.U32.AND P0, PT, R3, UR4, PT ;  /* 0x0000000403007c0c */ /* 0x008fc8000bf06070 */
[----:B------:R-:W-:-:S09]  /*00c0*/  ISETP.GE.U32.AND P1, PT, R9, UR4, PT ;  /* 0x0000000409007c0c */ /* 0x000fd2000bf26070 */
[----:B------:R-:W0:Y:S08]  /*00d0*/  @!P0 LDC.64 R4, c[0x0][0x380] ;  /* 0x0000e000ff048b82 */ /* 0x000e300000000a00 */
[----:B------:R-:W1:Y:S01]  /*00e0*/  @!P1 LDC.64 R6, c[0x0][0x380] ;  /* 0x0000e000ff069b82 */ /* 0x000e620000000a00 */
[----:B0-----:R-:W-:-:S06]  /*00f0*/  @!P0 IMAD.WIDE.U32 R4, R3, 0x8, R4 ;  /* 0x0000000803048825 */ /* 0x001fcc00078e0004 */
[----:B----4-:R-:W3:Y:S01]  /*0100*/  @!P0 LDG.E.64 R4, desc[UR36][R4.64] ;  /* 0x0000002404048981 */ /* 0x010ee2000c1e1b00 */
[----:B-1----:R-:W-:-:S06]  /*0110*/  @!P1 IMAD.WIDE.U32 R6, R9, 0x8, R6 ;  /* 0x0000000809069825 */ /* 0x002fcc00078e0006 */
[----:B------:R-:W4:Y:S01]  /*0120*/  @!P1 LDG.E.64 R6, desc[UR36][R6.64] ;  /* 0x0000002406069981 */ /* 0x000f22000c1e1b00 */
[----:B------:R-:W0:Y:S01]  /*0130*/  S2UR UR5, SR_CgaCtaId ;  /* 0x00000000000579c3 */ /* 0x000e220000008800 */
[----:B------:R-:W-:Y:S02]  /*0140*/  UMOV UR4, 0x400 ;  /* 0x0000040000047882 */ /* 0x000fe40000000000 */
[----:B0-----:R-:W-:Y:S01]  /*0150*/  ULEA UR4, UR5, UR4, 0x18 ;  /* 0x0000000405047291 */ /* 0x001fe2000f8ec0ff */
[----:B------:R-:W-:Y:S01]  /*0160*/  IMAD.MOV.U32 R9, RZ, RZ, 0x1 ;  /* 0x00000001ff097424 */ /* 0x000fe200078e00ff */
[----:B------:R-:W-:Y:S01]  /*0170*/  LEA R24, R2, 0x2, 0x1 ;  /* 0x0000000202187811 */ /* 0x000fe200078e08ff */
[----:B------:R-:W0:Y:S03]  /*0180*/  LDCU UR5, c[0x0][0x39c] ;  /* 0x00007380ff0577ac */ /* 0x000e260008000800 */
[----:B------:R-:W-:-:S05]  /*0190*/  MOV R26, UR4 ;  /* 0x00000004001a7c02 */ /* 0x000fca0008000f00 */
[----:B------:R-:W-:Y:S01]  /*01a0*/  IMAD R25, R2, 0x8, R26 ;  /* 0x0000000802197824 */ /* 0x000fe200078e021a */
[----:B------:R-:W1:Y:S03]  /*01b0*/  LDCU UR4, c[0x0][0x2f8] ;  /* 0x00005f00ff0477ac */ /* 0x000e660008000800 */
[----:B------:R-:W-:Y:S01]  /*01c0*/  IMAD R3, R18, 0x8, R25 ;  /* 0x0000000812037824 */ /* 0x000fe200078e0219 */
[----:B---3--:R3:W-:Y:S04]  /*01d0*/  @!P0 STS.64 [R25], R4 ;  /* 0x0000000419008388 */ /* 0x0087e80000000a00 */
[----:B----4-:R3:W-:Y:S01]  /*01e0*/  @!P1 STS.64 [R3], R6 ;  /* 0x0000000603009388 */ /* 0x0107e20000000a00 */
[----:B-1----:R-:W-:-:S04]  /*01f0*/  IADD3 R17, P0, PT, R1, UR4, RZ ;  /* 0x0000000401117c10 */ /* 0x002fc8000ff1e0ff */
[----:B0-2---:R-:W-:-:S09]  /*0200*/  IADD3.X R16, PT, PT, RZ, UR6, RZ, P0, !PT ;  /* 0x00000006ff107c10 */ /* 0x005fd200087fe4ff */
.L_x_9:
[----:B------:R-:W-:Y:S01]  /*0210*/  IMAD R0, R24, R9, RZ ;  /* 0x0000000918007224 */ /* 0x000fe200078e02ff */
[----:B------:R-:W-:Y:S03]  /*0220*/  BAR.SYNC.DEFER_BLOCKING 0x0 ;  /* 0x0000000000007b1d */ /* 0x000fe60000010000 */
[----:B---3--:R-:W-:-:S05]  /*0230*/  VIADD R3, R0, 0xffffffff ;  /* 0xffffffff00037836 */ /* 0x008fca0000000000 */
[----:B------:R-:W-:-:S13]  /*0240*/  ISETP.GE.U32.AND P0, PT, R3, UR5, PT ;  /* 0x0000000503007c0c */ /* 0x000fda000bf06070 */
[----:B------:R-:W-:-:S04]  /*0250*/  @!P0 IMAD.IADD R3, R0, 0x1, -R9 ;  /* 0x0000000100038824 */ /* 0x000fc800078e0a09 */
[----:B------:R-:W-:-:S05]  /*0260*/  @!P0 IMAD R0, R3, 0x8, R26 ;  /* 0x0000000803008824 */ /* 0x000fca00078e021a */
[C---:B------:R-:W-:Y:S01]  /*0270*/  @!P0 LEA R3, R9.reuse, R0, 0x3 ;  /* 0x0000000009038211 */ /* 0x040fe200078e18ff */
[----:B------:R-:W-:Y:S01]  /*0280*/  @!P0 LDS.64 R4, [R0+-0x8] ;  /* 0xfffff80000048984 */ /* 0x000fe20000000a00 */
[----:B------:R-:W-:-:S03]  /*0290*/  IMAD.SHL.U32 R9, R9, 0x2, RZ ;  /* 0x0000000209097824 */ /* 0x000fc600078e00ff */
        /* <DEDUP_REMOVED lines=8> */
[----:B------:R-:W-:Y:S01]  /*0320*/  IMAD.MOV.U32 R4, RZ, RZ, R6 ;  /* 0x000000ffff047224 */ /* 0x000fe200078e0006 */
[----:B------:R-:W-:Y:S01]  /*0330*/  MOV R3, R7 ;  /* 0x0000000700037202 */ /* 0x000fe20000000f00 */
[----:B------:R-:W-:Y:S01]  /*0340*/  IMAD.MOV.U32 R5, RZ, RZ, R7 ;  /* 0x000000ffff057224 */ /* 0x000fe200078e0007 */
[----:B------:R-:W-:-:S09]  /*0350*/  MOV R10, R6 ;  /* 0x00000006000a7202 */ /* 0x000fd20000000f00 */
[----:B------:R-:W-:-:S10]  /*0360*/  @!P0 DMUL R4, R4, 1.80143985094819840000e+16 ;  /* 0x4350000004048828 */ /* 0x000fd40000000000 */
[----:B------:R-:W-:Y:S02]  /*0370*/  @!P0 IMAD.MOV.U32 R3, RZ, RZ, R5 ;  /* 0x000000ffff038224 */ /* 0x000fe400078e0005 */
[----:B------:R-:W-:Y:S02]  /*0380*/  @!P0 IMAD.MOV.U32 R10, RZ, RZ, R4 ;  /* 0x000000ffff0a8224 */ /* 0x000fe400078e0004 */
[----:B------:R-:W-:-:S05]  /*0390*/  VIADD R0, R3, 0xffffffff ;  /* 0xffffffff03007836 */ /* 0x000fca0000000000 */
[----:B------:R-:W-:Y:S01]  /*03a0*/  ISETP.GT.U32.AND P1, PT, R0, 0x7feffffe, PT ;  /* 0x7feffffe0000780c */ /* 0x000fe20003f24070 */
[----:B------:R-:W-:Y:S02]  /*03b0*/  IMAD.MOV.U32 R0, RZ, RZ, -0x3ff ;  /* 0xfffffc01ff007424 */ /* 0x000fe400078e00ff */
        /* <DEDUP_REMOVED lines=13> */
[----:B------:R-:W-:Y:S01]  /*0490*/  @P0 VIADD R5, R11, 0xfff00000 ;  /* 0xfff000000b050836 */ /* 0x000fe20000000000 */
[----:B------:R-:W-:-:S04]  /*04a0*/  @P0 IADD3 R0, PT, PT, R0, 0x1, RZ ;  /* 0x0000000100000810 */ /* 0x000fc80007ffe0ff */
        /* <DEDUP_REMOVED lines=14> */
[----:B------:R-:W-:-:S05]  /*0590*/  DADD R8, R8, R8 ;  /* 0x0000000008087229 */ /* 0x000fca0000000008 */
[----:B------:R-:W-:Y:S01]  /*05a0*/  DFMA R6, R4, R6, UR4 ;  /* 0x0000000404067e2b */ /* 0x000fe20008000006 */
[----:B------:R-:W-:Y:S01]  /*05b0*/  UMOV UR4, 0xa9ab0956 ;  /* 0xa9ab095600047882 */ /* 0x000fe20000000000 */
[----:B------:R-:W-:Y:S01]  /*05c0*/  UMOV UR5, 0x3f1745cb ;  /* 0x3f1745cb00057882 */ /* 0x000fe20000000000 */
[----:B------:R-:W-:-:S05]  /*05d0*/  DFMA R8, R10, -R20, R8 ;  /* 0x800000140a08722b */ /* 0x000fca0000000008 */
[----:B------:R-:W-:Y:S01]  /*05e0*/  DFMA R6, R4, R6, UR4 ;  /* 0x0000000404067e2b */ /* 0x000fe20008000006 */
[----:B------:R-:W-:Y:S01]  /*05f0*/  UMOV UR4, 0x2d1b5154 ;  /* 0x2d1b515400047882 */ /* 0x000fe20000000000 */
[----:B------:R-:W-:Y:S01]  /*0600*/  UMOV UR5, 0x3f3c71c7 ;  /* 0x3f3c71c700057882 */ /* 0x000fe20000000000 */
[----:B------:R-:W-:-:S05]  /*0610*/  DMUL R8, R22, R8 ;  /* 0x0000000816087228 */ /* 0x000fca0000000000 */
[----:B------:R-:W-:Y:S01]  /*0620*/  DFMA R12, R4, R6, UR4 ;  /* 0x00000004040c7e2b */ /* 0x000fe20008000006 */
[----:B------:R-:W-:Y:S01]  /*0630*/  UMOV UR4, 0x923be72d ;  /* 0x923be72d00047882 */ /* 0x000fe20000000000 */
[----:B------:R-:W-:Y:S01]  /*0640*/  UMOV UR5, 0x3f624924 ;  /* 0x3f62492400057882 */ /* 0x000fe20000000000 */
[----:B------:R-:W-:Y:S01]  /*0650*/  LOP3.LUT R6, R0, 0x80000000, RZ, 0x3c, !PT ;  /* 0x8000000000067812 */ /* 0x000fe200078e3cff */
[----:B------:R-:W-:-:S04]  /*0660*/  IMAD.MOV.U32 R7, RZ, RZ, 0x43300000 ;  /* 0x43300000ff077424 */ /* 0x000fc800078e00ff */
[----:B------:R-:W-:Y:S01]  /*0670*/  DFMA R12, R4, R12, UR4 ;  /* 0x00000004040c7e2b */ /* 0x000fe2000800000c */
[----:B------:R-:W-:Y:S01]  /*0680*/  UMOV UR4, 0x9999a3c4 ;  /* 0x9999a3c400047882 */ /* 0x000fe20000000000 */
[----:B------:R-:W-:Y:S01]  /*0690*/  UMOV UR5, 0x3f899999 ;  /* 0x3f89999900057882 */ /* 0x000fe20000000000 */
[----:B------:R-:W-:Y:S01]  /*06a0*/  DADD R6, R6, -UR6 ;  /* 0x8000000606067e29 */ /* 0x000fe20008000000 */
[----:B------:R-:W-:Y:S01]  /*06b0*/  UMOV UR6, 0xfefa39ef ;  /* 0xfefa39ef00067882 */ /* 0x000fe20000000000 */
[----:B------:R-:W-:-:S03]  /*06c0*/  UMOV UR7, 0x3fe62e42 ;  /* 0x3fe62e4200077882 */ /* 0x000fc60000000000 */
[----:B------:R-:W-:Y:S01]  /*06d0*/  DFMA R12, R4, R12, UR4 ;  /* 0x00000004040c7e2b */ /* 0x000fe2000800000c */
[----:B------:R-:W-:Y:S01]  /*06e0*/  UMOV UR4, 0x55555554 ;  /* 0x5555555400047882 */ /* 0x000fe20000000000 */
[----:B------:R-:W-:Y:S01]  /*06f0*/  UMOV UR5, 0x3fb55555 ;  /* 0x3fb5555500057882 */ /* 0x000fe20000000000 */
[----:B------:R-:W-:-:S05]  /*0700*/  DFMA R10, R6, UR6, R20 ;  /* 0x00000006060a7c2b */ /* 0x000fca0008000014 */
        /* <DEDUP_REMOVED lines=13> */
.L_x_10:
[----:B------:R-:W-:Y:S01]  /*07e0*/  IMAD.MOV.U32 R6, RZ, RZ, 0x0 ;  /* 0x00000000ff067424 */ /* 0x000fe200078e00ff */
[----:B------:R-:W-:Y:S01]  /*07f0*/  LOP3.LUT P0, RZ, R5, 0x7fffffff, RZ, 0xc0, !PT ;  /* 0x7fffffff05ff7812 */ /* 0x000fe2000780c0ff */
[----:B------:R-:W-:-:S06]  /*0800*/  IMAD.MOV.U32 R7, RZ, RZ, 0x7ff00000 ;  /* 0x7ff00000ff077424 */ /* 0x000fcc00078e00ff */
[----:B------:R-:W-:-:S10]  /*0810*/  DFMA R6, R4, R6, +INF ;  /* 0x7ff000000406742b */ /* 0x000fd40000000006 */
[----:B------:R-:W-:Y:S02]  /*0820*/  FSEL R8, R6, RZ, P0 ;  /* 0x000000ff06087208 */ /* 0x000fe40000000000 */
[----:B------:R-:W-:-:S07]  /*0830*/  FSEL R9, R7, -QNAN , P0 ;  /* 0xfff0000007097808 */ /* 0x000fce0000000000 */
.L_x_11:
        /* <DEDUP_REMOVED lines=8> */
[----:B0-----:R-:W-:Y:S05]  /*08c0*/  CALL.REL.NOINC `($_Z12First_KernelPdS_S_jj$__internal_accurate_pow) ;  /* 0x0000000400687944 */ /* 0x001fea0003c00000 */
[C---:B------:R-:W-:Y:S02]  /*08d0*/  DADD R6, R4.reuse, 2 ;  /* 0x4000000004067429 */ /* 0x040fe40000000000 */
[----:B------:R-:W-:-:S08]  /*08e0*/  DSETP.NEU.AND P0, PT, R4, RZ, PT ;  /* 0x000000ff0400722a */ /* 0x000fd00003f0d000 */
[----:B------:R-:W-:Y:S01]  /*08f0*/  LOP3.LUT R6, R7, 0x7ff00000, RZ, 0xc0, !PT ;  /* 0x7ff0000007067812 */ /* 0x000fe200078ec0ff */
[----:B------:R-:W-:-:S03]  /*0900*/  IMAD.MOV.U32 R7, RZ, RZ, R10 ;  /* 0x000000ffff077224 */ /* 0x000fc600078e000a */
[----:B------:R-:W-:Y:S02]  /*0910*/  ISETP.NE.AND P1, PT, R6, 0x7ff00000, PT ;  /* 0x7ff000000600780c */ /* 0x000fe40003f25270 */
[----:B------:R-:W-:-:S11]  /*0920*/  MOV R6, R3 ;  /* 0x0000000300067202 */ /* 0x000fd60000000f00 */
[----:B------:R-:W-:Y:S05]  /*0930*/  @P1 BRA `(.L_x_12) ;  /* 0x00000000001c1947 */ /* 0x000fea0003800000 */
[----:B------:R-:W-:-:S14]  /*0940*/  DSETP.NAN.AND P1, PT, R4, R4, PT ;  /* 0x000000040400722a */ /* 0x000fdc0003f28000 */
[----:B------:R-:W-:Y:S01]  /*0950*/  @P1 DADD R6, R4, 2 ;  /* 0x4000000004061429 */ /* 0x000fe20000000000 */
[----:B------:R-:W-:Y:S10]  /*0960*/  @P1 BRA `(.L_x_12) ;  /* 0x0000000000101947 */ /* 0x000ff40003800000 */
[----:B------:R-:W-:-:S14]  /*0970*/  DSETP.NEU.AND P1, PT, |R4|, +INF , PT ;  /* 0x7ff000000400742a */ /* 0x000fdc0003f2d200 */
[----:B------:R-:W-:Y:S01]  /*0980*/  @!P1 ISETP.GE.AND P2, PT, R5, RZ, PT ;  /* 0x000000ff0500920c */ /* 0x000fe20003f46270 */
[----:B------:R-:W-:-:S03]  /*0990*/  @!P1 IMAD.MOV.U32 R6, RZ, RZ, RZ ;  /* 0x000000ffff069224 */ /* 0x000fc600078e00ff */
[----:B------:R-:W-:-:S09]  /*09a0*/  @!P1 SEL R7, RZ, 0x7ff00000, !P2 ;  /* 0x7ff00000ff079807 */ /* 0x000fd20005000000 */
.L_x_12:
[----:B------:R-:W-:Y:S02]  /*09b0*/  FSEL R4, R6, RZ, P0 ;  /* 0x000000ff06047208 */ /* 0x000fe40000000000 */
[----:B------:R-:W-:-:S04]  /*09c0*/  FSEL R5, R7, 1.875, P0 ;  /* 0x3ff0000007057808 */ /* 0x000fc80000000000 */
[----:B------:R-:W0:Y:S02]  /*09d0*/  F2I.F64.TRUNC R23, R4 ;  /* 0x0000000400177311 */ /* 0x000e24000030d100 */
[----:B0-----:R-:W-:-:S13]  /*09e0*/  ISETP.GE.AND P0, PT, R23, 0x1, PT ;  /* 0x000000011700780c */ /* 0x001fda0003f06270 */
[----:B------:R-:W-:Y:S05]  /*09f0*/  @!P0 BRA `(.L_x_13) ;  /* 0x0000000000ac8947 */ /* 0x000fea0003800000 */
[----:B------:R-:W0:Y:S02]  /*0a00*/  LDCU UR38, c[0x0][0x39c] ;  /* 0x00007380ff2677ac */ /* 0x000e240008000800 */
.L_x_18:
[-C--:B------:R-:W-:Y:S01]  /*0a10*/  IMAD R22, R24, R23.reuse, RZ ;  /* 0x0000001718167224 */ /* 0x080fe200078e02ff */
[----:B------:R-:W-:Y:S05]  /*0a20*/  WARPSYNC.ALL ;  /* 0x0000000000007948 */ /* 0x000fea0003800000 */
[----:B------:R-:W-:Y:S01]  /*0a30*/  VIADD R0, R22, 0xffffffff ;  /* 0xffffffff16007836 */ /* 0x000fe20000000000 */
[----:B------:R-:W-:Y:S04]  /*0a40*/  BAR.SYNC.DEFER_BLOCKING 0x0 ;  /* 0x0000000000007b1d */ /* 0x000fe80000010000 */
[----:B0-----:R-:W-:-:S02]  /*0a50*/  IADD3 R3, PT, PT, R0, R23, RZ ;  /* 0x0000001700037210 */ /* 0x001fc40007ffe0ff */
[----:B------:R-:W-:Y:S02]  /*0a60*/  BSSY.RECONVERGENT B7, `(.L_x_14) ;  /* 0x0000021000077945 */ /* 0x000fe40003800200 */
[----:B0-----:R-:W-:-:S13]  /*0a70*/  ISETP.GE.U32.AND P0, PT, R3, UR38, PT ;  /* 0x0000002603007c0c */ /* 0x001fda000bf06070 */
[----:B------:R-:W-:Y:S05]  /*0a80*/  @P0 BRA `(.L_x_15) ;  /* 0x0000000000780947 */ /* 0x000fea0003800000 */
[----:B------:R-:W-:Y:S01]  /*0a90*/  ISETP.NE.AND P0, PT, R0, 0x5, PT ;  /* 0x000000050000780c */ /* 0x000fe20003f05270 */
[----:B------:R-:W-:-:S12]  /*0aa0*/  BSSY.RECONVERGENT B6, `(.L_x_16) ;  /* 0x0000016000067945 */ /* 0x000fd80003800200 */
[----:B------:R-:W-:Y:S05]  /*0ab0*/  @P0 BRA `(.L_x_17) ;  /* 0x0000000000500947 */ /* 0x000fea0003800000 */
[----:B------:R-:W0:Y:S01]  /*0ac0*/  S2UR UR5, SR_CgaCtaId ;  /* 0x00000000000579c3 */ /* 0x000e220000008800 */
[----:B------:R-:W-:Y:S01]  /*0ad0*/  UMOV UR4, 0x400 ;  /* 0x0000040000047882 */ /* 0x000fe20000000000 */
[C---:B------:R-:W-:Y:S01]  /*0ae0*/  IMAD R0, R23.reuse, 0x8, R26 ;  /* 0x0000000817007824 */ /* 0x040fe200078e021a */
[----:B------:R-:W-:Y:S01]  /*0af0*/  MOV R8, 0x8 ;  /* 0x0000000800087802 */ /* 0x000fe20000000f00 */
[----:B------:R-:W-:Y:S01]  /*0b00*/  VIADD R3, R23, 0x5 ;  /* 0x0000000517037836 */ /* 0x000fe20000000000 */
[----:B------:R-:W-:Y:S04]  /*0b10*/  STL [R1+0x8], R23 ;  /* 0x0000081701007387 */ /* 0x000fe80000100800 */
[----:B------:R-:W-:Y:S01]  /*0b20*/  LDS.64 R4, [R0+0x28] ;  /* 0x0000280000047984 */ /* 0x000fe20000000a00 */
[----:B------:R-:W1:Y:S03]  /*0b30*/  LDC.64 R8, c[0x4][R8] ;  /* 0x0100000008087b82 */ /* 0x000e660000000a00 */
[----:B------:R-:W-:Y:S01]  /*0b40*/  STL.64 [R1], R2 ;  /* 0x0000000201007387 */ /* 0x000fe20000100a00 */
[----:B0-----:R-:W-:-:S06]  /*0b50*/  ULEA UR4, UR5, UR4, 0x18 ;  /* 0x0000000405047291 */ /* 0x001fcc000f8ec0ff */
[----:B------:R-:W-:-:S05]  /*0b60*/  IMAD.U32 R26, RZ, RZ, UR4 ;  /* 0x00000004ff1a7e24 */ /* 0x000fca000f8e00ff */
[----:B------:R-:W0:Y:S01]  /*0b70*/  LDS.64 R6, [R26+0x28] ;  /* 0x000028001a067984 */ /* 0x000e220000000a00 */
[----:B------:R-:W2:Y:S03]  /*0b80*/  LDCU.64 UR4, c[0x4][URZ] ;  /* 0x01000000ff0477ac */ /* 0x000ea60008000a00 */
[----:B0-----:R2:W-:Y:S02]  /*0b90*/  STL.128 [R1+0x10], R4 ;  /* 0x0000100401007387 */ /* 0x0015e40000100c00 */
[----:B--2---:R-:W-:Y:S01]  /*0ba0*/  MOV R4, UR4 ;  /* 0x0000000400047c02 */ /* 0x004fe20008000f00 */
[----:B------:R-:W-:Y:S02]  /*0bb0*/  IMAD.U32 R5, RZ, RZ, UR5 ;  /* 0x00000005ff057e24 */ /* 0x000fe4000f8e00ff */
[----:B------:R-:W-:Y:S02]  /*0bc0*/  IMAD.MOV.U32 R6, RZ, RZ, R17 ;  /* 0x000000ffff067224 */ /* 0x000fe400078e0011 */
[----:B-1----:R-:W-:-:S07]  /*0bd0*/  IMAD.MOV.U32 R7, RZ, RZ, R16 ;  /* 0x000000ffff077224 */ /* 0x002fce00078e0010 */
[----:B------:R-:W-:-:S07]  /*0be0*/  LEPC R20, `(.L_x_17) ;  /* 0x000000001014794e */ /* 0x000fce0000000000 */
[----:B------:R-:W-:Y:S05]  /*0bf0*/  CALL.ABS.NOINC R8 ;  /* 0x0000000008007343 */ /* 0x000fea0003c00000 */
.L_x_17:
[----:B------:R-:W-:Y:S05]  /*0c00*/  BSYNC.RECONVERGENT B6 ;  /* 0x0000000000067941 */ /* 0x000fea0003800200 */
.L_x_16:
[----:B------:R-:W-:-:S05]  /*0c10*/  LEA R22, R22, R26, 0x3 ;  /* 0x0000001a16167211 */ /* 0x000fca00078e18ff */
[----:B------:R-:W-:Y:S01]  /*0c20*/  IMAD R3, R23, 0x8, R22 ;  /* 0x0000000817037824 */ /* 0x000fe200078e0216 */
[----:B------:R-:W-:Y:S04]  /*0c30*/  LDS.64 R4, [R22+-0x8] ;  /* 0xfffff80016047984 */ /* 0x000fe80000000a00 */
[----:B------:R-:W0:Y:S02]  /*0c40*/  LDS.64 R6, [R3+-0x8] ;  /* 0xfffff80003067984 */ /* 0x000e240000000a00 */
[----:B0-----:R-:W-:-:S07]  /*0c50*/  DADD R4, R4, R6 ;  /* 0x0000000004047229 */ /* 0x001fce0000000006 */
[----:B------:R0:W-:Y:S04]  /*0c60*/  STS.64 [R3+-0x8], R4 ;  /* 0xfffff80403007388 */ /* 0x0001e80000000a00 */
.L_x_15:
[----:B------:R-:W-:Y:S05]  /*0c70*/  BSYNC.RECONVERGENT B7 ;  /* 0x0000000000077941 */ /* 0x000fea0003800200 */
.L_x_14:
[----:B------:R-:W-:Y:S02]  /*0c80*/  ISETP.GT.U32.AND P0, PT, R23, 0x1, PT ;  /* 0x000000011700780c */ /* 0x000fe40003f04070 */
[----:B------:R-:W-:-:S11]  /*0c90*/  SHF.R.U32.HI R23, RZ, 0x1, R23 ;  /* 0x00000001ff177819 */ /* 0x000fd60000011617 */
[----:B------:R-:W-:Y:S05]  /*0ca0*/  @P0 BRA `(.L_x_18) ;  /* 0xfffffffc00580947 */ /* 0x000fea000383ffff */
.L_x_13:
[----:B------:R-:W1:Y:S01]  /*0cb0*/  LDC R0, c[0x0][0x398] ;  /* 0x0000e600ff007b82 */ /* 0x000e620000000800 */
[----:B0-----:R-:W-:Y:S01]  /*0cc0*/  IMAD R3, R19, R18, RZ ;  /* 0x0000001213037224 */ /* 0x001fe200078e02ff */
[----:B------:R-:W-:Y:S05]  /*0cd0*/  WARPSYNC.ALL ;  /* 0x0000000000007948 */ /* 0x000fea0003800000 */
[----:B------:R-:W-:Y:S01]  /*0ce0*/  IMAD R13, R3, 0x2, R2 ;  /* 0x00000002030d7824 */ /* 0x000fe200078e0202 */
[C---:B------:R-:W-:Y:S01]  /*0cf0*/  IADD3 R3, PT, PT, R18.reuse, -0x1, RZ ;  /* 0xffffffff12037810 */ /* 0x040fe20007ffe0ff */
[----:B------:R-:W-:Y:S02]  /*0d00*/  IMAD R6, R18, 0x8, R25 ;  /* 0x0000000812067824 */ /* 0x000fe400078e0219 */
[----:B------:R-:W-:Y:S01]  /*0d10*/  IMAD.IADD R15, R13, 0x1, R18 ;  /* 0x000000010d0f7824 */ /* 0x000fe200078e0212 */
[----:B------:R-:W-:Y:S01]  /*0d20*/  BAR.SYNC.DEFER_BLOCKING 0x0 ;  /* 0x0000000000007b1d */ /* 0x000fe20000010000 */
[----:B------:R-:W-:-:S02]  /*0d30*/  ISETP.NE.AND P0, PT, R2, R3, PT ;  /* 0x000000030200720c */ /* 0x000fc40003f05270 */
[-C--:B-1----:R-:W-:Y:S02]  /*0d40*/  ISETP.GE.U32.AND P1, PT, R13, R0.reuse, PT ;  /* 0x000000000d00720c */ /* 0x082fe40003f26070 */
[----:B------:R-:W-:-:S09]  /*0d50*/  ISETP.GE.U32.AND P2, PT, R15, R0, PT ;  /* 0x000000000f00720c */ /* 0x000fd20003f46070 */
[----:B------:R-:W0:Y:S02]  /*0d60*/  @!P0 LDC R11, c[0x0][0x39c] ;  /* 0x0000e700ff0b8b82 */ /* 0x000e240000000800 */
[----:B------:R-:W1:Y:S06]  /*0d70*/  @!P1 LDS.64 R2, [R25] ;  /* 0x0000000019029984 */ /* 0x000e6c0000000a00 */
[----:B------:R-:W2:Y:S01]  /*0d80*/  @!P1 LDC.64 R4, c[0x0][0x388] ;  /* 0x0000e200ff049b82 */ /* 0x000ea20000000a00 */
[----:B------:R-:W3:Y:S07]  /*0d90*/  @!P2 LDS.64 R6, [R6] ;  /* 0x000000000606a984 */ /* 0x000eee0000000a00 */
[----:B------:R-:W4:Y:S01]  /*0da0*/  @!P2 LDC.64 R8, c[0x0][0x388] ;  /* 0x0000e200ff08ab82 */ /* 0x000f220000000a00 */
[----:B0-----:R-:W-:Y:S01]  /*0db0*/  @!P0 IMAD R26, R11, 0x8, R26 ;  /* 0x000000080b1a8824 */ /* 0x001fe200078e021a */
[----:B------:R-:W-:Y:S01]  /*0dc0*/  CS2R R10, SRZ ;  /* 0x00000000000a7805 */ /* 0x000fe2000001ff00 */
[----:B--2---:R-:W-:-:S05]  /*0dd0*/  @!P1 IMAD.WIDE.U32 R4, R13, 0x8, R4 ;  /* 0x000000080d049825 */ /* 0x004fca00078e0004 */
[----:B------:R-:W0:Y:S01]  /*0de0*/  LDC.64 R12, c[0x0][0x390] ;  /* 0x0000e400ff0c7b82 */ /* 0x000e220000000a00 */
[----:B----4-:R-:W-:Y:S01]  /*0df0*/  @!P2 IMAD.WIDE.U32 R8, R15, 0x8, R8 ;  /* 0x000000080f08a825 */ /* 0x010fe200078e0008 */
[----:B-1----:R-:W-:Y:S04]  /*0e00*/  @!P1 STG.E.64 desc[UR36][R4.64], R2 ;  /* 0x0000000204009986 */ /* 0x002fe8000c101b24 */
[----:B---3--:R-:W-:Y:S02]  /*0e10*/  @!P2 STG.E.64 desc[UR36][R8.64], R6 ;  /* 0x000000060800a986 */ /* 0x008fe4000c101b24 */
[----:B------:R-:W-:Y:S01]  /*0e20*/  BAR.SYNC.DEFER_BLOCKING 0x0 ;  /* 0x0000000000007b1d */ /* 0x000fe20000010000 */
[----:B0-----:R-:W-:-:S05]  /*0e30*/  IMAD.WIDE.U32 R12, R19, 0x8, R12 ;  /* 0x00000008130c7825 */ /* 0x001fca00078e000c */
[----:B------:R-:W0:Y:S04]  /*0e40*/  @!P0 LDS.64 R10, [R26+-0x8] ;  /* 0xfffff8001a0a8984 */ /* 0x000e280000000a00 */
[----:B0-----:R-:W-:Y:S01]  /*0e50*/  STG.E.64 desc[UR36][R12.64], R10 ;  /* 0x0000000a0c007986 */ /* 0x001fe2000c101b24 */
[----:B------:R-:W-:Y:S05]  /*0e60*/  EXIT ;  /* 0x000000000000794d */ /* 0x000fea0003800000 */
        .type           $_Z12First_KernelPdS_S_jj$__internal_accurate_pow,@function
        .size           $_Z12First_KernelPdS_S_jj$__internal_accurate_pow,(.L_x_22 - $_Z12First_KernelPdS_S_jj$__internal_accurate_pow)
$_Z12First_KernelPdS_S_jj$__internal_accurate_pow:
[----:B------:R-:W0:Y:S01]  /*0e70*/  MUFU.RCP64H R7, 2 ;  /* 0x4000000000077908 */ /* 0x000e220000001800 */
[----:B------:R-:W-:Y:S01]  /*0e80*/  MOV R8, 0x0 ;  /* 0x0000000000087802 */ /* 0x000fe20000000f00 */
[----:B------:R-:W-:Y:S01]  /*0e90*/  IMAD.MOV.U32 R9, RZ, RZ, 0x40000000 ;  /* 0x40000000ff097424 */ /* 0x000fe200078e00ff */
[----:B------:R-:W-:Y:S01]  /*0ea0*/  UMOV UR4, 0x7d2cafe2 ;  /* 0x7d2cafe200047882 */ /* 0x000fe20000000000 */
[----:B------:R-:W-:Y:S01]  /*0eb0*/  IMAD.MOV.U32 R6, RZ, RZ, RZ ;  /* 0x000000ffff067224 */ /* 0x000fe200078e00ff */
[----:B------:R-:W-:Y:S01]  /*0ec0*/  UMOV UR5, 0x3eb0f5ff ;  /* 0x3eb0f5ff00057882 */ /* 0x000fe20000000000 */
[----:B------:R-:W-:-:S05]  /*0ed0*/  IMAD.SHL.U32 R3, R5, 0x2, RZ ;  /* 0x0000000205037824 */ /* 0x000fca00078e00ff */
[----:B------:R-:W-:Y:S01]  /*0ee0*/  ISETP.GT.U32.AND P0, PT, R3, -0x2000001, PT ;  /* 0xfdffffff0300780c */ /* 0x000fe20003f04070 */
[----:B0-----:R-:W-:-:S08]  /*0ef0*/  DFMA R8, R6, -R8, 1 ;  /* 0x3ff000000608742b */ /* 0x001fd00000000808 */
[----:B------:R-:W-:-:S08]  /*0f00*/  DFMA R8, R8, R8, R8 ;  /* 0x000000080808722b */ /* 0x000fd00000000008 */
[----:B------:R-:W-:Y:S01]  /*0f10*/  DFMA R6, R6, R8, R6 ;  /* 0x000000080606722b */ /* 0x000fe20000000006 */
[----:B------:R-:W-:Y:S01]  /*0f20*/  MOV R8, 0x41ad3b5a ;  /* 0x41ad3b5a00087802 */ /* 0x000fe20000000f00 */
[----:B------:R-:W-:-:S06]  /*0f30*/  IMAD.MOV.U32 R9, RZ, RZ, 0x3ed0f5d2 ;  /* 0x3ed0f5d2ff097424 */ /* 0x000fcc00078e00ff */
        /* <DEDUP_REMOVED lines=19> */
[----:B------:R-:W-:-:S03]  /*1070*/  UMOV UR5, 0x3f624924 ;  /* 0x3f62492400057882 */ /* 0x000fc60000000000 */
[----:B------:R-:W-:-:S03]  /*1080*/  DMUL R14, R28, R6 ;  /* 0x000000061c0e7228 */ /* 0x000fc60000000000 */
        /* <DEDUP_REMOVED lines=13> */
[----:B------:R-:W-:-:S06]  /*1160*/  MOV R12, R22 ;  /* 0x00000016000c7202 */ /* 0x000fcc0000000f00 */
[----:B------:R-:W-:Y:S02]  /*1170*/  DFMA R10, R28, R12, R10 ;  /* 0x0000000c1c0a722b */ /* 0x000fe4000000000a */
[----:B------:R-:W-:Y:S01]  /*1180*/  DADD R12, R8, -UR4 ;  /* 0x80000004080c7e29 */ /* 0x000fe20008000000 */
[----:B------:R-:W-:Y:S01]  /*1190*/  UMOV UR4, 0x0 ;  /* 0x0000000000047882 */ /* 0x000fe20000000000 */
[----:B------:R-:W-:Y:S01]  /*11a0*/  DFMA R8, R28, R6, -R14 ;  /* 0x000000061c08722b */ /* 0x000fe2000000080e */
[----:B------:R-:W-:-:S07]  /*11b0*/  UMOV UR5, 0x3ff00000 ;  /* 0x3ff0000000057882 */ /* 0x000fce0000000000 */
[----:B------:R-:W-:Y:S02]  /*11c0*/  DFMA R8, R22, R6, R8 ;  /* 0x000000061608722b */ /* 0x000fe40000000008 */
[----:B------:R-:W-:-:S06]  /*11d0*/  DADD R6, R20, R12 ;  /* 0x0000000014067229 */ /* 0x000fcc000000000c */
[----:B------:R-:W-:Y:S02]  /*11e0*/  DFMA R8, R28, R10, R8 ;  /* 0x0000000a1c08722b */ /* 0x000fe40000000008 */
[----:B------:R-:W-:Y:S02]  /*11f0*/  DADD R20, R20, -R6 ;  /* 0x0000000014147229 */ /* 0x000fe40000000806 */
[----:B------:R-:W-:-:S06]  /*1200*/  DMUL R10, R6, R14 ;  /* 0x0000000e060a7228 */ /* 0x000fcc0000000000 */
[----:B------:R-:W-:Y:S02]  /*1210*/  DADD R20, R12, R20 ;  /* 0x000000000c147229 */ /* 0x000fe40000000014 */
[----:B------:R-:W-:-:S08]  /*1220*/  DFMA R12, R6, R14, -R10 ;  /* 0x0000000e060c722b */ /* 0x000fd0000000080a */
[----:B------:R-:W-:-:S08]  /*1230*/  DFMA R8, R6, R8, R12 ;  /* 0x000000080608722b */ /* 0x000fd0000000000c */
        /* <DEDUP_REMOVED lines=10> */
[----:B------:R-:W-:Y:S01]  /*12e0*/  DADD R22, R22, R10 ;  /* 0x0000000016167229 */ /* 0x000fe2000000000a */
[----:B------:R-:W-:Y:S01]  /*12f0*/  MOV R10, 0xfefa39ef ;  /* 0xfefa39ef000a7802 */ /* 0x000fe20000000f00 */
[----:B------:R-:W-:-:S06]  /*1300*/  IMAD.MOV.U32 R11, RZ, RZ, 0x3fe62e42 ;  /* 0x3fe62e42ff0b7424 */ /* 0x000fcc00078e00ff */
[----:B------:R-:W-:-:S08]  /*1310*/  DADD R12, R8, R22 ;  /* 0x00000000080c7229 */ /* 0x000fd00000000016 */
[--C-:B------:R-:W-:Y:S02]  /*1320*/  DFMA R6, R6, UR4, R12.reuse ;  /* 0x0000000406067c2b */ /* 0x100fe4000800000c */
[----:B------:R-:W-:-:S06]  /*1330*/  DADD R14, R8, -R12 ;  /* 0x00000000080e7229 */ /* 0x000fcc000000080c */
[----:B------:R-:W-:Y:S02]  /*1340*/  DFMA R8, -R10, 1, R6 ;  /* 0x3ff000000a08782b */ /* 0x000fe40000000106 */
[----:B------:R-:W-:-:S06]  /*1350*/  DADD R14, R22, R14 ;  /* 0x00000000160e7229 */ /* 0x000fcc000000000e */
[----:B------:R-:W-:Y:S01]  /*1360*/  DADD R8, -R12, R8 ;  /* 0x000000000c087229 */ /* 0x000fe20000000108 */
[----:B------:R-:W-:Y:S01]  /*1370*/  IMAD.MOV.U32 R12, RZ, RZ, 0x3b39803f ;  /* 0x3b39803fff0c7424 */ /* 0x000fe200078e00ff */
[----:B------:R-:W-:-:S06]  /*1380*/  MOV R13, 0x3c7abc9e ;  /* 0x3c7abc9e000d7802 */ /* 0x000fcc0000000f00 */
[----:B------:R-:W-:Y:S01]  /*1390*/  DADD R8, R14, -R8 ;  /* 0x000000000e087229 */ /* 0x000fe20000000808 */
[----:B------:R-:W-:Y:S01]  /*13a0*/  LOP3.LUT R15, R5, 0xff0fffff, RZ, 0xc0, !PT ;  /* 0xff0fffff050f7812 */ /* 0x000fe200078ec0ff */
[----:B------:R-:W-:-:S03]  /*13b0*/  IMAD.MOV.U32 R14, RZ, RZ, R4 ;  /* 0x000000ffff0e7224 */ /* 0x000fc600078e0004 */
[----:B------:R-:W-:-:S03]  /*13c0*/  SEL R15, R15, R5, P0 ;  /* 0x000000050f0f7207 */ /* 0x000fc60000000000 */
[----:B------:R-:W-:Y:S01]  /*13d0*/  DFMA R12, R12, UR4, R8 ;  /* 0x000000040c0c7c2b */ /* 0x000fe20008000008 */
[----:B------:R-:W-:Y:S01]  /*13e0*/  UMOV UR4, 0x3b39803f ;  /* 0x3b39803f00047882 */ /* 0x000fe20000000000 */
[----:B------:R-:W-:-:S06]  /*13f0*/  UMOV UR5, 0x3c7abc9e ;  /* 0x3c7abc9e00057882 */ /* 0x000fcc0000000000 */
[----:B------:R-:W-:-:S08]  /*1400*/  DADD R8, R6, R12 ;  /* 0x0000000006087229 */ /* 0x000fd0000000000c */
        /* <DEDUP_REMOVED lines=17> */
[----:B------:R-:W-:Y:S01]  /*1520*/  MOV R13, 0x3e928af3 ;  /* 0x3e928af3000d7802 */ /* 0x000fe20000000f00 */
[----:B------:R-:W-:-:S05]  /*1530*/  UMOV UR5, 0x3e5ade15 ;  /* 0x3e5ade1500057882 */ /* 0x000fca0000000000 */
        /* <DEDUP_REMOVED lines=27> */
[----:B------:R-:W-:Y:S02]  /*16f0*/  IMAD R11, R6, 0x100000, R13 ;  /* 0x00100000060b7824 */ /* 0x000fe400078e020d */
        /* <DEDUP_REMOVED lines=8> */
[----:B------:R-:W-:Y:S01]  /*1780*/  LEA.HI R3, R6, R6, RZ, 0x1 ;  /* 0x0000000606037211 */ /* 0x000fe200078f08ff */
[----:B------:R-:W-:-:S03]  /*1790*/  IMAD.MOV.U32 R10, RZ, RZ, RZ ;  /* 0x000000ffff0a7224 */ /* 0x000fc600078e00ff */
[----:B------:R-:W-:-:S04]  /*17a0*/  SHF.R.S32.HI R3, RZ, 0x1, R3 ;  /* 0x00000001ff037819 */ /* 0x000fc80000011403 */
[----:B------:R-:W-:Y:S01]  /*17b0*/  IADD3 R6, PT, PT, R6, -R3, RZ ;  /* 0x8000000306067210 */ /* 0x000fe20007ffe0ff */
[----:B------:R-:W-:-:S03]  /*17c0*/  IMAD R13, R3, 0x100000, R13 ;  /* 0x00100000030d7824 */ /* 0x000fc600078e020d */
[----:B------:R-:W-:-:S06]  /*17d0*/  LEA R11, R6, 0x3ff00000, 0x14 ;  /* 0x3ff00000060b7811 */ /* 0x000fcc00078ea0ff */
[----:B------:R-:W-:-:S11]  /*17e0*/  DMUL R10, R12, R10 ;  /* 0x0000000a0c0a7228 */ /* 0x000fd60000000000 */
.L_x_19:
[----:B------:R-:W-:Y:S01]  /*17f0*/  DFMA R14, R14, R10, R10 ;  /* 0x0000000a0e0e722b */ /* 0x000fe2000000000a */
[----:B------:R-:W-:Y:S01]  /*1800*/  MOV R6, R0 ;  /* 0x0000000000067202 */ /* 0x000fe20000000f00 */
[----:B------:R-:W-:Y:S01]  /*1810*/  DSETP.NEU.AND P0, PT, |R10|, +INF , PT ;  /* 0x7ff000000a00742a */ /* 0x000fe20003f0d200 */
[----:B------:R-:W-:-:S07]  /*1820*/  IMAD.MOV.U32 R7, RZ, RZ, 0x0 ;  /* 0x00000000ff077424 */ /* 0x000fce00078e00ff */
[----:B------:R-:W-:Y:S02]  /*1830*/  FSEL R3, R10, R14, !P0 ;  /* 0x0000000e0a037208 */ /* 0x000fe40004000000 */
[----:B------:R-:W-:Y:S01]  /*1840*/  FSEL R10, R11, R15, !P0 ;  /* 0x0000000f0b0a7208 */ /* 0x000fe20004000000 */
[----:B------:R-:W-:Y:S06]  /*1850*/  RET.REL.NODEC R6 `(_Z12First_KernelPdS_S_jj) ;  /* 0xffffffe406e87950 */ /* 0x000fec0003c3ffff */
.L_x_20:
        /* <DEDUP_REMOVED lines=10> */
.L_x_22:


//--------------------- .nv.global.init           --------------------------
	.section	.nv.global.init,"aw",@progbits
.nv.global.init:
	.type		$str,@object
	.size		$str,(.L_0 - $str)
$str:
        /*0000*/ 	.byte	0x0a, 0x25, 0x64, 0x20, 0x25, 0x64, 0x20, 0x25, 0x64, 0x20, 0x25, 0x66, 0x20, 0x25, 0x66, 0x00
.L_0:


//--------------------- .nv.shared._Z12Third_KernelPdS_ --------------------------
	.section	.nv.shared._Z12Third_KernelPdS_,"aw",@nobits
	.sectionflags	@""
	.align	16
	.zero		1024


//--------------------- .nv.shared.reserved.0     --------------------------
	.section	.nv.shared.reserved.0,"aw",@nobits
	.weak		__nv_reservedSMEM_offset_0_alias
	.size		__nv_reservedSMEM_offset_0_alias, 0, 64
	.other		__nv_reservedSMEM_offset_0_alias,@"STO_CUDA_RESERVED_SHARED STV_DEFAULT"
__nv_reservedSMEM_offset_0_alias:
	.zero		0
	.zero		64


//--------------------- .nv.shared._Z13Second_KernelPdjj --------------------------
	.section	.nv.shared._Z13Second_KernelPdjj,"aw",@nobits
	.sectionflags	@""
	.align	16
	.zero		1024


//--------------------- .nv.shared._Z12First_KernelPdS_S_jj --------------------------
	.section	.nv.shared._Z12First_KernelPdS_S_jj,"aw",@nobits
	.sectionflags	@""
	.align	16
	.zero		1024


//--------------------- .nv.constant0._Z12Third_KernelPdS_ --------------------------
	.section	.nv.constant0._Z12Third_KernelPdS_,"a",@progbits
	.sectionflags	@""
	.align	4
.nv.constant0._Z12Third_KernelPdS_:
	.zero		912


//--------------------- .nv.constant0._Z13Second_KernelPdjj --------------------------
	.section	.nv.constant0._Z13Second_KernelPdjj,"a",@progbits
	.sectionflags	@""
	.align	4
.nv.constant0._Z13Second_KernelPdjj:
	.zero		912


//--------------------- .nv.constant0._Z12First_KernelPdS_S_jj --------------------------
	.section	.nv.constant0._Z12First_KernelPdS_S_jj,"a",@progbits
	.sectionflags	@""
	.align	4
.nv.constant0._Z12First_KernelPdS_S_jj:
	.zero		928


//--------------------- SYMBOLS --------------------------

	.type		.nv.reservedSmem.offset0,@object
	.size		.nv.reservedSmem.offset0,0x4
	.type		.nv.reservedSmem.cap,@object
	.size		.nv.reservedSmem.cap,0x4
	.type		vprintf,@function
